	.target	sm_100a

	.elftype	@"ET_EXEC"


//--------------------- .note.nv.tkinfo           --------------------------
	.section	.note.nv.tkinfo,"",@"SHT_NOTE"
	.sectionflags	@"SHF_NOTE_NV_TKINFO"
	.tkinfo
        /*0018*/ 	.word	0x00000002
        /*0030*/ 	.string	""
        /*0030*/ 	.string	"ptxas"
        /*0030*/ 	.string	"Cuda compilation tools, release 13.0, V13.0.88"
        /*0030*/ 	.string	"Build cuda_13.0.r13.0/compiler.36424714_0"
        /*0030*/ 	.string	"-arch sm_100a -m 64 "



//--------------------- .note.nv.cuinfo           --------------------------
	.section	.note.nv.cuinfo,"",@"SHT_NOTE"
	.sectionflags	@"SHF_NOTE_NV_CUINFO"
        /*0018*/ 	.short	0x0002
        /*001a*/ 	.short	0x0064
        /*001c*/ 	.short	0x0082
	.zero		2


//--------------------- .nv.info                  --------------------------
	.section	.nv.info,"",@"SHT_CUDA_INFO"
	.align	4


	//----- nvinfo : EIATTR_REGCOUNT
	.align		4
        /*0000*/ 	.byte	0x04, 0x2f
        /*0002*/ 	.short	(.L_19 - .L_18)
	.align		4
.L_18:
        /*0004*/ 	.word	index@(_ZN7cutlass13device_kernelINS_4gemm6kernel13GemmUniversalIN4cute5tupleIJiiiiEEENS1_10collective13CollectiveMmaINS1_41MainloopSm100TmaUmmaWarpSpecializedSparseILi6ELi2ELi2ENS5_IJNS4_1CILi1EEENSA_ILi2EEESB_EEEEENS5_IJNSA_ILi128EEESF_SF_EEEaNS5_IJNS4_6LayoutINS5_IJiNS5_IJSC_iEEEiEEENS5_IJlNS5_IJSB_SC_EEElEEEEENSH_INS5_IJNS5_IJSF_iEEESN_iEEENS5_IJNS5_IJSF_NSA_ILi16384EEEEEENS5_IJSB_lEEElEEEEEEEEaNS5_IJlSB_lEEENS4_8TiledMMAINS4_8MMA_AtomIJNS4_22SM100_MMA_S8_SS_SPARSEIaaiLi128ELi128ELNS4_4UMMA5MajorE0ELS10_0ELNSZ_8SaturateE0EEEEEENSH_INS5_IJSB_SB_SB_EEENS5_IJNSA_ILi0EEES15_S15_EEEEENS5_IJNS4_10UnderscoreES18_S18_EEEEENS4_23SM90_TMA_LOAD_MULTICASTENS4_14ComposedLayoutINS4_7SwizzleILi2ELi4ELi3EEENS4_25smem_sparse_ptr_flag_bitsILi2ELi8EEENSH_INS5_IJNS5_IJSB_NSA_ILi8EEEEEENS5_IJSC_NSA_ILi64EEEEEEEEENS5_IJNS5_IJS15_SF_EEESK_EEEEEEEvNS4_8identityENS4_13SM90_TMA_LOADENS1C_INS1D_ILi3ELi4ELi3EEENS4_18smem_ptr_flag_bitsILi8EEENSH_INS5_IJS1H_SF_EEENS5_IJSF_SB_EEEEEEEvS1Q_EENS_8epilogue10collective18CollectiveEpilogueINS20_23Sm100TmaWarpSpecializedILi4ELi2ELi32ELb1ELb0EEEJSG_NS5_IJNSH_ISF_SB_EENSH_INSA_ILi32EEESB_EEEEEiNS5_IJSB_llEEEiS29_NS20_6fusion15FusionCallbacksIS24_NS2A_17LinearCombinationIiiiiLNS_15FloatRoundStyleE2EEESG_S28_JEEENS4_5SM1004TMEM4LOAD26SM100_TMEM_LOAD_32dp32b32xES1R_NS1C_INS1D_ILi2ELi5ELi2EEENS1T_ILi32EEENSH_INS5_IJS26_NSA_ILi4EEEEEENS5_IJSB_S26_EEEEEEENS4_39AutoVectorizingCopyWithAssumedAlignmentILi128EEENS4_14SM90_TMA_STOREES2Q_S2S_S2S_EEEvvEEEEvNT_6ParamsE)
        /*0008*/ 	.word	0x00000079


	//----- nvinfo : EIATTR_FRAME_SIZE
	.align		4
.L_19:
        /*000c*/ 	.byte	0x04, 0x11
        /*000e*/ 	.short	(.L_21 - .L_20)
	.align		4
.L_20:
        /*0010*/ 	.word	index@($__internal_2_$__cuda_sm10x_tcgen05_guardrail_trap_unallocated_columns_being_dealloced)
        /*0014*/ 	.word	0x00000000


	//----- nvinfo : EIATTR_FRAME_SIZE
	.align		4
.L_21:
        /*0018*/ 	.byte	0x04, 0x11
        /*001a*/ 	.short	(.L_23 - .L_22)
	.align		4
.L_22:
        /*001c*/ 	.word	index@($__internal_1_$__cuda_sm10x_tcgen05_guardrail_trap_phase_invalid_during_alloc)
        /*0020*/ 	.word	0x00000000


	//----- nvinfo : EIATTR_FRAME_SIZE
	.align		4
.L_23:
        /*0024*/ 	.byte	0x04, 0x11
        /*0026*/ 	.short	(.L_25 - .L_24)
	.align		4
.L_24:
        /*0028*/ 	.word	index@($__internal_0_$__cuda_sm10x_tcgen05_guardrail_trap_col_being_dealloced_not_returned_by_alloc)
        /*002c*/ 	.word	0x00000000


	//----- nvinfo : EIATTR_FRAME_SIZE
	.align		4
.L_25:
        /*0030*/ 	.byte	0x04, 0x11
        /*0032*/ 	.short	(.L_27 - .L_26)
	.align		4
.L_26:
        /*0034*/ 	.word	index@(_ZN7cutlass13device_kernelINS_4gemm6kernel13GemmUniversalIN4cute5tupleIJiiiiEEENS1_10collective13CollectiveMmaINS1_41MainloopSm100TmaUmmaWarpSpecializedSparseILi6ELi2ELi2ENS5_IJNS4_1CILi1EEENSA_ILi2EEESB_EEEEENS5_IJNSA_ILi128EEESF_SF_EEEaNS5_IJNS4_6LayoutINS5_IJiNS5_IJSC_iEEEiEEENS5_IJlNS5_IJSB_SC_EEElEEEEENSH_INS5_IJNS5_IJSF_iEEESN_iEEENS5_IJNS5_IJSF_NSA_ILi16384EEEEEENS5_IJSB_lEEElEEEEEEEEaNS5_IJlSB_lEEENS4_8TiledMMAINS4_8MMA_AtomIJNS4_22SM100_MMA_S8_SS_SPARSEIaaiLi128ELi128ELNS4_4UMMA5MajorE0ELS10_0ELNSZ_8SaturateE0EEEEEENSH_INS5_IJSB_SB_SB_EEENS5_IJNSA_ILi0EEES15_S15_EEEEENS5_IJNS4_10UnderscoreES18_S18_EEEEENS4_23SM90_TMA_LOAD_MULTICASTENS4_14ComposedLayoutINS4_7SwizzleILi2ELi4ELi3EEENS4_25smem_sparse_ptr_flag_bitsILi2ELi8EEENSH_INS5_IJNS5_IJSB_NSA_ILi8EEEEEENS5_IJSC_NSA_ILi64EEEEEEEEENS5_IJNS5_IJS15_SF_EEESK_EEEEEEEvNS4_8identityENS4_13SM90_TMA_LOADENS1C_INS1D_ILi3ELi4ELi3EEENS4_18smem_ptr_flag_bitsILi8EEENSH_INS5_IJS1H_SF_EEENS5_IJSF_SB_EEEEEEEvS1Q_EENS_8epilogue10collective18CollectiveEpilogueINS20_23Sm100TmaWarpSpecializedILi4ELi2ELi32ELb1ELb0EEEJSG_NS5_IJNSH_ISF_SB_EENSH_INSA_ILi32EEESB_EEEEEiNS5_IJSB_llEEEiS29_NS20_6fusion15FusionCallbacksIS24_NS2A_17LinearCombinationIiiiiLNS_15FloatRoundStyleE2EEESG_S28_JEEENS4_5SM1004TMEM4LOAD26SM100_TMEM_LOAD_32dp32b32xES1R_NS1C_INS1D_ILi2ELi5ELi2EEENS1T_ILi32EEENSH_INS5_IJS26_NSA_ILi4EEEEEENS5_IJSB_S26_EEEEEEENS4_39AutoVectorizingCopyWithAssumedAlignmentILi128EEENS4_14SM90_TMA_STOREES2Q_S2S_S2S_EEEvvEEEEvNT_6ParamsE)
        /*0038*/ 	.word	0x00000000


	//----- nvinfo : EIATTR_MIN_STACK_SIZE
	.align		4
.L_27:
        /*003c*/ 	.byte	0x04, 0x12
        /*003e*/ 	.short	(.L_29 - .L_28)
	.align		4
.L_28:
        /*0040*/ 	.word	index@(_ZN7cutlass13device_kernelINS_4gemm6kernel13GemmUniversalIN4cute5tupleIJiiiiEEENS1_10collective13CollectiveMmaINS1_41MainloopSm100TmaUmmaWarpSpecializedSparseILi6ELi2ELi2ENS5_IJNS4_1CILi1EEENSA_ILi2EEESB_EEEEENS5_IJNSA_ILi128EEESF_SF_EEEaNS5_IJNS4_6LayoutINS5_IJiNS5_IJSC_iEEEiEEENS5_IJlNS5_IJSB_SC_EEElEEEEENSH_INS5_IJNS5_IJSF_iEEESN_iEEENS5_IJNS5_IJSF_NSA_ILi16384EEEEEENS5_IJSB_lEEElEEEEEEEEaNS5_IJlSB_lEEENS4_8TiledMMAINS4_8MMA_AtomIJNS4_22SM100_MMA_S8_SS_SPARSEIaaiLi128ELi128ELNS4_4UMMA5MajorE0ELS10_0ELNSZ_8SaturateE0EEEEEENSH_INS5_IJSB_SB_SB_EEENS5_IJNSA_ILi0EEES15_S15_EEEEENS5_IJNS4_10UnderscoreES18_S18_EEEEENS4_23SM90_TMA_LOAD_MULTICASTENS4_14ComposedLayoutINS4_7SwizzleILi2ELi4ELi3EEENS4_25smem_sparse_ptr_flag_bitsILi2ELi8EEENSH_INS5_IJNS5_IJSB_NSA_ILi8EEEEEENS5_IJSC_NSA_ILi64EEEEEEEEENS5_IJNS5_IJS15_SF_EEESK_EEEEEEEvNS4_8identityENS4_13SM90_TMA_LOADENS1C_INS1D_ILi3ELi4ELi3EEENS4_18smem_ptr_flag_bitsILi8EEENSH_INS5_IJS1H_SF_EEENS5_IJSF_SB_EEEEEEEvS1Q_EENS_8epilogue10collective18CollectiveEpilogueINS20_23Sm100TmaWarpSpecializedILi4ELi2ELi32ELb1ELb0EEEJSG_NS5_IJNSH_ISF_SB_EENSH_INSA_ILi32EEESB_EEEEEiNS5_IJSB_llEEEiS29_NS20_6fusion15FusionCallbacksIS24_NS2A_17LinearCombinationIiiiiLNS_15FloatRoundStyleE2EEESG_S28_JEEENS4_5SM1004TMEM4LOAD26SM100_TMEM_LOAD_32dp32b32xES1R_NS1C_INS1D_ILi2ELi5ELi2EEENS1T_ILi32EEENSH_INS5_IJS26_NSA_ILi4EEEEEENS5_IJSB_S26_EEEEEEENS4_39AutoVectorizingCopyWithAssumedAlignmentILi128EEENS4_14SM90_TMA_STOREES2Q_S2S_S2S_EEEvvEEEEvNT_6ParamsE)
        /*0044*/ 	.word	0x00000000
.L_29:


//--------------------- .nv.compat                --------------------------
	.section	.nv.compat,"",@"SHT_CUDA_COMPAT_INFO"
	.align	4
        /*0000*/ 	.byte	0x02, 0x09, 0x01, 0x00, 0x02, 0x02, 0x03, 0x00, 0x02, 0x05, 0x06, 0x00, 0x03, 0x07, 0x01, 0x01
        /*0010*/ 	.byte	0x02, 0x03, 0x01, 0x00, 0x02, 0x06, 0x01, 0x00, 0x04, 0x0b, 0x08, 0x00, 0x01, 0x00, 0x00, 0x00
        /*0020*/ 	.byte	0x00, 0x00, 0x00, 0x00


//--------------------- .nv.info._ZN7cutlass13device_kernelINS_4gemm6kernel13GemmUniversalIN4cute5tupleIJiiiiEEENS1_10collective13CollectiveMmaINS1_41MainloopSm100TmaUmmaWarpSpecializedSparseILi6ELi2ELi2ENS5_IJNS4_1CILi1EEENSA_ILi2EEESB_EEEEENS5_IJNSA_ILi128EEESF_SF_EEEaNS5_IJNS4_6LayoutINS5_IJiNS5_IJSC_iEEEiEEENS5_IJlNS5_IJSB_SC_EEElEEEEENSH_INS5_IJNS5_IJSF_iEEESN_iEEENS5_IJNS5_IJSF_NSA_ILi16384EEEEEENS5_IJSB_lEEElEEEEEEEEaNS5_IJlSB_lEEENS4_8TiledMMAINS4_8MMA_AtomIJNS4_22SM100_MMA_S8_SS_SPARSEIaaiLi128ELi128ELNS4_4UMMA5MajorE0ELS10_0ELNSZ_8SaturateE0EEEEEENSH_INS5_IJSB_SB_SB_EEENS5_IJNSA_ILi0EEES15_S15_EEEEENS5_IJNS4_10UnderscoreES18_S18_EEEEENS4_23SM90_TMA_LOAD_MULTICASTENS4_14ComposedLayoutINS4_7SwizzleILi2ELi4ELi3EEENS4_25smem_sparse_ptr_flag_bitsILi2ELi8EEENSH_INS5_IJNS5_IJSB_NSA_ILi8EEEEEENS5_IJSC_NSA_ILi64EEEEEEEEENS5_IJNS5_IJS15_SF_EEESK_EEEEEEEvNS4_8identityENS4_13SM90_TMA_LOADENS1C_INS1D_ILi3ELi4ELi3EEENS4_18smem_ptr_flag_bitsILi8EEENSH_INS5_IJS1H_SF_EEENS5_IJSF_SB_EEEEEEEvS1Q_EENS_8epilogue10collective18CollectiveEpilogueINS20_23Sm100TmaWarpSpecializedILi4ELi2ELi32ELb1ELb0EEEJSG_NS5_IJNSH_ISF_SB_EENSH_INSA_ILi32EEESB_EEEEEiNS5_IJSB_llEEEiS29_NS20_6fusion15FusionCallbacksIS24_NS2A_17LinearCombinationIiiiiLNS_15FloatRoundStyleE2EEESG_S28_JEEENS4_5SM1004TMEM4LOAD26SM100_TMEM_LOAD_32dp32b32xES1R_NS1C_INS1D_ILi2ELi5ELi2EEENS1T_ILi32EEENSH_INS5_IJS26_NSA_ILi4EEEEEENS5_IJSB_S26_EEEEEEENS4_39AutoVectorizingCopyWithAssumedAlignmentILi128EEENS4_14SM90_TMA_STOREES2Q_S2S_S2S_EEEvvEEEEvNT_6ParamsE --------------------------
	.section	.nv.info._ZN7cutlass13device_kernelINS_4gemm6kernel13GemmUniversalIN4cute5tupleIJiiiiEEENS1_10collective13CollectiveMmaINS1_41MainloopSm100TmaUmmaWarpSpecializedSparseILi6ELi2ELi2ENS5_IJNS4_1CILi1EEENSA_ILi2EEESB_EEEEENS5_IJNSA_ILi128EEESF_SF_EEEaNS5_IJNS4_6LayoutINS5_IJiNS5_IJSC_iEEEiEEENS5_IJlNS5_IJSB_SC_EEElEEEEENSH_INS5_IJNS5_IJSF_iEEESN_iEEENS5_IJNS5_IJSF_NSA_ILi16384EEEEEENS5_IJSB_lEEElEEEEEEEEaNS5_IJlSB_lEEENS4_8TiledMMAINS4_8MMA_AtomIJNS4_22SM100_MMA_S8_SS_SPARSEIaaiLi128ELi128ELNS4_4UMMA5MajorE0ELS10_0ELNSZ_8SaturateE0EEEEEENSH_INS5_IJSB_SB_SB_EEENS5_IJNSA_ILi0EEES15_S15_EEEEENS5_IJNS4_10UnderscoreES18_S18_EEEEENS4_23SM90_TMA_LOAD_MULTICASTENS4_14ComposedLayoutINS4_7SwizzleILi2ELi4ELi3EEENS4_25smem_sparse_ptr_flag_bitsILi2ELi8EEENSH_INS5_IJNS5_IJSB_NSA_ILi8EEEEEENS5_IJSC_NSA_ILi64EEEEEEEEENS5_IJNS5_IJS15_SF_EEESK_EEEEEEEvNS4_8identityENS4_13SM90_TMA_LOADENS1C_INS1D_ILi3ELi4ELi3EEENS4_18smem_ptr_flag_bitsILi8EEENSH_INS5_IJS1H_SF_EEENS5_IJSF_SB_EEEEEEEvS1Q_EENS_8epilogue10collective18CollectiveEpilogueINS20_23Sm100TmaWarpSpecializedILi4ELi2ELi32ELb1ELb0EEEJSG_NS5_IJNSH_ISF_SB_EENSH_INSA_ILi32EEESB_EEEEEiNS5_IJSB_llEEEiS29_NS20_6fusion15FusionCallbacksIS24_NS2A_17LinearCombinationIiiiiLNS_15FloatRoundStyleE2EEESG_S28_JEEENS4_5SM1004TMEM4LOAD26SM100_TMEM_LOAD_32dp32b32xES1R_NS1C_INS1D_ILi2ELi5ELi2EEENS1T_ILi32EEENSH_INS5_IJS26_NSA_ILi4EEEEEENS5_IJSB_S26_EEEEEEENS4_39AutoVectorizingCopyWithAssumedAlignmentILi128EEENS4_14SM90_TMA_STOREES2Q_S2S_S2S_EEEvvEEEEvNT_6ParamsE,"",@"SHT_CUDA_INFO"
	.sectionflags	@""
	.align	4


	//----- nvinfo : EIATTR_CUDA_API_VERSION
	.align		4
        /*0000*/ 	.byte	0x04, 0x37
        /*0002*/ 	.short	(.L_31 - .L_30)
.L_30:
        /*0004*/ 	.word	0x00000082


	//----- nvinfo : EIATTR_KPARAM_INFO
	.align		4
.L_31:
        /*0008*/ 	.byte	0x04, 0x17
        /*000a*/ 	.short	(.L_33 - .L_32)
.L_32:
        /*000c*/ 	.word	0x00000000
        /*0010*/ 	.short	0x0000
        /*0012*/ 	.short	0x0000
        /*0014*/ 	.byte	0x00, 0xf0, 0x01, 0x28


	//----- nvinfo : EIATTR_AT_ENTRY_FRAGMENTS
	.align		4
.L_33:
        /*0018*/ 	.byte	0x04, 0x4f
        /*001a*/ 	.short	(.L_35 - .L_34)


	//   ....[0]....
.L_34:
        /*001c*/ 	.word	0x00000006


	//----- nvinfo : EIATTR_RESERVED_SMEM_USED
	.align		4
.L_35:
        /*0020*/ 	.byte	0x01, 0x41
	.zero		2


	//----- nvinfo : EIATTR_SPARSE_MMA_MASK
	.align		4
        /*0024*/ 	.byte	0x03, 0x50
        /*0026*/ 	.short	0x0040


	//----- nvinfo : EIATTR_TCGEN05_1CTA_USED
	.align		4
        /*0028*/ 	.byte	0x01, 0x51
	.zero		2


	//----- nvinfo : EIATTR_MAXREG_COUNT
	.align		4
        /*002c*/ 	.byte	0x03, 0x1b
        /*002e*/ 	.short	0x00ff


	//----- nvinfo : EIATTR_NUM_BARRIERS
	.align		4
        /*0030*/ 	.byte	0x02, 0x4c
        /*0032*/ 	.byte	0x07
	.zero		1


	//----- nvinfo : EIATTR_EXTERNS
	.align		4
        /*0034*/ 	.byte	0x04, 0x0f
        /*0036*/ 	.short	(.L_37 - .L_36)


	//   ....[0]....
	.align		4
.L_36:
        /*0038*/ 	.word	index@(__assertfail)


	//----- nvinfo : EIATTR_MERCURY_ISA_VERSION
	.align		4
.L_37:
        /*003c*/ 	.byte	0x03, 0x5f
        /*003e*/ 	.short	0x0101


	//----- nvinfo : EIATTR_INT_WARP_WIDE_INSTR_OFFSETS
	.align		4
        /*0040*/ 	.byte	0x04, 0x31
        /*0042*/ 	.short	(.L_39 - .L_38)


	//   ....[0]....
.L_38:
        /*0044*/ 	.word	0x00001ce0


	//   ....[1]....
        /*0048*/ 	.word	0x000036a0


	//   ....[2]....
        /*004c*/ 	.word	0x000036c0


	//   ....[3]....
        /*0050*/ 	.word	0x000036f0


	//   ....[4]....
        /*0054*/ 	.word	0x00003ff0


	//   ....[5]....
        /*0058*/ 	.word	0x00004010


	//   ....[6]....
        /*005c*/ 	.word	0x000040b0


	//   ....[7]....
        /*0060*/ 	.word	0x00004150


	//   ....[8]....
        /*0064*/ 	.word	0x00004210


	//   ....[9]....
        /*0068*/ 	.word	0x00004290


	//   ....[10]....
        /*006c*/ 	.word	0x000042b0


	//   ....[11]....
        /*0070*/ 	.word	0x00004380


	//   ....[12]....
        /*0074*/ 	.word	0x00004410


	//   ....[13]....
        /*0078*/ 	.word	0x000044d0


	//   ....[14]....
        /*007c*/ 	.word	0x00004560


	//   ....[15]....
        /*0080*/ 	.word	0x00004580


	//   ....[16]....
        /*0084*/ 	.word	0x000046b0


	//   ....[17]....
        /*0088*/ 	.word	0x00004710


	//   ....[18]....
        /*008c*/ 	.word	0x000047c0


	//   ....[19]....
        /*0090*/ 	.word	0x00004910


	//   ....[20]....
        /*0094*/ 	.word	0x00004970


	//   ....[21]....
        /*0098*/ 	.word	0x00004990


	//   ....[22]....
        /*009c*/ 	.word	0x000049b0


	//   ....[23]....
        /*00a0*/ 	.word	0x00004ba0


	//----- nvinfo : EIATTR_COOP_GROUP_MASK_REGIDS
	.align		4
.L_39:
        /*00a4*/ 	.byte	0x04, 0x29
        /*00a6*/ 	.short	(.L_41 - .L_40)


	//   ....[0]....
.L_40:
        /*00a8*/ 	.word	0xffffffff


	//   ....[1]....
        /*00ac*/ 	.word	0xffffffff


	//   ....[2]....
        /*00b0*/ 	.word	0xffffffff


	//   ....[3]....
        /*00b4*/ 	.word	0xffffffff


	//   ....[4]....
        /*00b8*/ 	.word	0xffffffff


	//   ....[5]....
        /*00bc*/ 	.word	0xffffffff


	//   ....[6]....
        /*00c0*/ 	.word	0xffffffff


	//   ....[7]....
        /*00c4*/ 	.word	0xffffffff


	//   ....[8]....
        /*00c8*/ 	.word	0xffffffff


	//   ....[9]....
        /*00cc*/ 	.word	0xffffffff


	//   ....[10]....
        /*00d0*/ 	.word	0xffffffff


	//   ....[11]....
        /*00d4*/ 	.word	0xffffffff


	//   ....[12]....
        /*00d8*/ 	.word	0xffffffff


	//   ....[13]....
        /*00dc*/ 	.word	0xffffffff


	//----- nvinfo : EIATTR_COOP_GROUP_INSTR_OFFSETS
	.align		4
.L_41:
        /*00e0*/ 	.byte	0x04, 0x28
        /*00e2*/ 	.short	(.L_43 - .L_42)


	//   ....[0]....
.L_42:
        /*00e4*/ 	.word	0x00000090


	//   ....[1]....
        /*00e8*/ 	.word	0x00000500


	//   ....[2]....
        /*00ec*/ 	.word	0x000006e0


	//   ....[3]....
        /*00f0*/ 	.word	0x00000880


	//   ....[4]....
        /*00f4*/ 	.word	0x00000980


	//   ....[5]....
        /*00f8*/ 	.word	0x00000af0


	//   ....[6]....
        /*00fc*/ 	.word	0x00000c50


	//   ....[7]....
        /*0100*/ 	.word	0x00000e00


	//   ....[8]....
        /*0104*/ 	.word	0x00001bd0


	//   ....[9]....
        /*0108*/ 	.word	0x00002ac0


	//   ....[10]....
        /*010c*/ 	.word	0x00002cd0


	//   ....[11]....
        /*0110*/ 	.word	0x00002d00


	//   ....[12]....
        /*0114*/ 	.word	0x00003580


	//   ....[13]....
        /*0118*/ 	.word	0x000037b0


	//----- nvinfo : EIATTR_VRC_CTA_INIT_COUNT
	.align		4
.L_43:
        /*011c*/ 	.byte	0x02, 0x4a
        /*011e*/ 	.byte	0x80
	.zero		1


	//----- nvinfo : EIATTR_SYSCALL_OFFSETS
	.align		4
        /*0120*/ 	.byte	0x04, 0x46
        /*0122*/ 	.short	(.L_45 - .L_44)


	//   ....[0]....
.L_44:
        /*0124*/ 	.word	0x00005640


	//   ....[1]....
        /*0128*/ 	.word	0x00005730


	//   ....[2]....
        /*012c*/ 	.word	0x00006150


	//   ....[3]....
        /*0130*/ 	.word	0x00006f40


	//   ....[4]....
        /*0134*/ 	.word	0x00007d10


	//   ....[5]....
        /*0138*/ 	.word	0x00008ad0


	//----- nvinfo : EIATTR_MBARRIER_INSTR_OFFSETS
	.align		4
.L_45:
        /*013c*/ 	.byte	0x04, 0x39
        /*013e*/ 	.short	(.L_47 - .L_46)


	//   ....[0]....
.L_46:
        /*0140*/ 	.word	0x00000610
        /*0144*/ 	.word	0x000000ff
        /*0148*/ 	.word	0x00000000
        /*014c*/ 	.short	0x0100
        /*014e*/ 	.byte	0x06
	.zero		1


	//   ....[1]....
        /*0150*/ 	.word	0x00000620
        /*0154*/ 	.word	0x000000ff
        /*0158*/ 	.word	0x00000030
        /*015c*/ 	.short	0x0100
        /*015e*/ 	.byte	0x06
	.zero		1


	//   ....[2]....
        /*0160*/ 	.word	0x00000630
        /*0164*/ 	.word	0x000000ff
        /*0168*/ 	.word	0x00000008
        /*016c*/ 	.short	0x0100
        /*016e*/ 	.byte	0x06
	.zero		1


	//   ....[3]....
        /*0170*/ 	.word	0x00000640
        /*0174*/ 	.word	0x000000ff
        /*0178*/ 	.word	0x00000038
        /*017c*/ 	.short	0x0100
        /*017e*/ 	.byte	0x06
	.zero		1


	//   ....[4]....
        /*0180*/ 	.word	0x00000650
        /*0184*/ 	.word	0x000000ff
        /*0188*/ 	.word	0x00000010
        /*018c*/ 	.short	0x0100
        /*018e*/ 	.byte	0x06
	.zero		1


	//   ....[5]....
        /*0190*/ 	.word	0x00000660
        /*0194*/ 	.word	0x000000ff
        /*0198*/ 	.word	0x00000040
        /*019c*/ 	.short	0x0100
        /*019e*/ 	.byte	0x06
	.zero		1


	//   ....[6]....
        /*01a0*/ 	.word	0x00000670
        /*01a4*/ 	.word	0x000000ff
        /*01a8*/ 	.word	0x00000018
        /*01ac*/ 	.short	0x0100
        /*01ae*/ 	.byte	0x06
	.zero		1


	//   ....[7]....
        /*01b0*/ 	.word	0x00000680
        /*01b4*/ 	.word	0x000000ff
        /*01b8*/ 	.word	0x00000048
        /*01bc*/ 	.short	0x0100
        /*01be*/ 	.byte	0x06
	.zero		1


	//   ....[8]....
        /*01c0*/ 	.word	0x00000690
        /*01c4*/ 	.word	0x000000ff
        /*01c8*/ 	.word	0x00000020
        /*01cc*/ 	.short	0x0100
        /*01ce*/ 	.byte	0x06
	.zero		1


	//   ....[9]....
        /*01d0*/ 	.word	0x000006a0
        /*01d4*/ 	.word	0x000000ff
        /*01d8*/ 	.word	0x00000050
        /*01dc*/ 	.short	0x0100
        /*01de*/ 	.byte	0x06
	.zero		1


	//   ....[10]....
        /*01e0*/ 	.word	0x000006b0
        /*01e4*/ 	.word	0x000000ff
        /*01e8*/ 	.word	0x00000028
        /*01ec*/ 	.short	0x0100
        /*01ee*/ 	.byte	0x06
	.zero		1


	//   ....[11]....
        /*01f0*/ 	.word	0x000006c0
        /*01f4*/ 	.word	0x000000ff
        /*01f8*/ 	.word	0x00000058
        /*01fc*/ 	.short	0x0100
        /*01fe*/ 	.byte	0x06
	.zero		1


	//   ....[12]....
        /*0200*/ 	.word	0x000007f0
        /*0204*/ 	.word	0x000000ff
        /*0208*/ 	.word	0x00000060
        /*020c*/ 	.short	0x0100
        /*020e*/ 	.byte	0x06
	.zero		1


	//   ....[13]....
        /*0210*/ 	.word	0x00000800
        /*0214*/ 	.word	0x000000ff
        /*0218*/ 	.word	0x00000080
        /*021c*/ 	.short	0x0100
        /*021e*/ 	.byte	0x06
	.zero		1


	//   ....[14]....
        /*0220*/ 	.word	0x00000810
        /*0224*/ 	.word	0x000000ff
        /*0228*/ 	.word	0x00000068
        /*022c*/ 	.short	0x0100
        /*022e*/ 	.byte	0x06
	.zero		1


	//   ....[15]....
        /*0230*/ 	.word	0x00000820
        /*0234*/ 	.word	0x000000ff
        /*0238*/ 	.word	0x00000088
        /*023c*/ 	.short	0x0100
        /*023e*/ 	.byte	0x06
	.zero		1


	//   ....[16]....
        /*0240*/ 	.word	0x00000830
        /*0244*/ 	.word	0x000000ff
        /*0248*/ 	.word	0x00000070
        /*024c*/ 	.short	0x0100
        /*024e*/ 	.byte	0x06
	.zero		1


	//   ....[17]....
        /*0250*/ 	.word	0x00000840
        /*0254*/ 	.word	0x000000ff
        /*0258*/ 	.word	0x00000090
        /*025c*/ 	.short	0x0100
        /*025e*/ 	.byte	0x06
	.zero		1


	//   ....[18]....
        /*0260*/ 	.word	0x00000850
        /*0264*/ 	.word	0x000000ff
        /*0268*/ 	.word	0x00000078
        /*026c*/ 	.short	0x0100
        /*026e*/ 	.byte	0x06
	.zero		1


	//   ....[19]....
        /*0270*/ 	.word	0x00000860
        /*0274*/ 	.word	0x000000ff
        /*0278*/ 	.word	0x00000098
        /*027c*/ 	.short	0x0100
        /*027e*/ 	.byte	0x06
	.zero		1


	//   ....[20]....
        /*0280*/ 	.word	0x00000950
        /*0284*/ 	.word	0x000000ff
        /*0288*/ 	.word	0x000000a0
        /*028c*/ 	.short	0x0100
        /*028e*/ 	.byte	0x05
	.zero		1


	//   ....[21]....
        /*0290*/ 	.word	0x00000960
        /*0294*/ 	.word	0x000000ff
        /*0298*/ 	.word	0x000000a8
        /*029c*/ 	.short	0x0100
        /*029e*/ 	.byte	0x05
	.zero		1


	//   ....[22]....
        /*02a0*/ 	.word	0x00000aa0
        /*02a4*/ 	.word	0x000000ff
        /*02a8*/ 	.word	0x000000b0
        /*02ac*/ 	.short	0x0100
        /*02ae*/ 	.byte	0x05
	.zero		1


	//   ....[23]....
        /*02b0*/ 	.word	0x00000ab0
        /*02b4*/ 	.word	0x000000ff
        /*02b8*/ 	.word	0x000000c0
        /*02bc*/ 	.short	0x0100
        /*02be*/ 	.byte	0x05
	.zero		1


	//   ....[24]....
        /*02c0*/ 	.word	0x00000ac0
        /*02c4*/ 	.word	0x000000ff
        /*02c8*/ 	.word	0x000000b8
        /*02cc*/ 	.short	0x0100
        /*02ce*/ 	.byte	0x05
	.zero		1


	//   ....[25]....
        /*02d0*/ 	.word	0x00000ad0
        /*02d4*/ 	.word	0x000000ff
        /*02d8*/ 	.word	0x000000c8
        /*02dc*/ 	.short	0x0100
        /*02de*/ 	.byte	0x05
	.zero		1


	//   ....[26]....
        /*02e0*/ 	.word	0x00000c00
        /*02e4*/ 	.word	0x000000ff
        /*02e8*/ 	.word	0x000000d0
        /*02ec*/ 	.short	0x0100
        /*02ee*/ 	.byte	0x06
	.zero		1


	//   ....[27]....
        /*02f0*/ 	.word	0x00000c10
        /*02f4*/ 	.word	0x000000ff
        /*02f8*/ 	.word	0x000000e0
        /*02fc*/ 	.short	0x0100
        /*02fe*/ 	.byte	0x06
	.zero		1


	//   ....[28]....
        /*0300*/ 	.word	0x00000c20
        /*0304*/ 	.word	0x000000ff
        /*0308*/ 	.word	0x000000d8
        /*030c*/ 	.short	0x0100
        /*030e*/ 	.byte	0x06
	.zero		1


	//   ....[29]....
        /*0310*/ 	.word	0x00000c30
        /*0314*/ 	.word	0x000000ff
        /*0318*/ 	.word	0x000000e8
        /*031c*/ 	.short	0x0100
        /*031e*/ 	.byte	0x06
	.zero		1


	//   ....[30]....
        /*0320*/ 	.word	0x00000d20
        /*0324*/ 	.word	0x000000ff
        /*0328*/ 	.word	0x000000f0
        /*032c*/ 	.short	0x0100
        /*032e*/ 	.byte	0x05
	.zero		1


	//   ....[31]....
        /*0330*/ 	.word	0x00000d30
        /*0334*/ 	.word	0x000000ff
        /*0338*/ 	.word	0x00000100
        /*033c*/ 	.short	0x0100
        /*033e*/ 	.byte	0x05
	.zero		1


	//   ....[32]....
        /*0340*/ 	.word	0x00000d40
        /*0344*/ 	.word	0x000000ff
        /*0348*/ 	.word	0x000000f8
        /*034c*/ 	.short	0x0100
        /*034e*/ 	.byte	0x05
	.zero		1


	//   ....[33]....
        /*0350*/ 	.word	0x00000d50
        /*0354*/ 	.word	0x000000ff
        /*0358*/ 	.word	0x00000108
        /*035c*/ 	.short	0x0100
        /*035e*/ 	.byte	0x05
	.zero		1


	//   ....[34]....
        /*0360*/ 	.word	0x000017c0
        /*0364*/ 	.word	0x00000004
        /*0368*/ 	.word	0x00000100
        /*036c*/ 	.short	0x010a
        /*036e*/ 	.byte	0xff
	.zero		1


	//   ....[35]....
        /*0370*/ 	.word	0x000017e0
        /*0374*/ 	.word	0x00000004
        /*0378*/ 	.word	0x000000f0
        /*037c*/ 	.short	0x0101
        /*037e*/ 	.byte	0xff
	.zero		1


	//   ....[36]....
        /*0380*/ 	.word	0x00001860
        /*0384*/ 	.word	0x000000ff
        /*0388*/ 	.word	0x00000030
        /*038c*/ 	.short	0x010a
        /*038e*/ 	.byte	0x04
	.zero		1


	//   ....[37]....
        /*0390*/ 	.word	0x00001990
        /*0394*/ 	.word	0x000000ff
        /*0398*/ 	.word	0x00000030
        /*039c*/ 	.short	0x010a
        /*039e*/ 	.byte	0x21
	.zero		1


	//   ....[38]....
        /*03a0*/ 	.word	0x00001aa0
        /*03a4*/ 	.word	0x000000ff
        /*03a8*/ 	.word	0x00000030
        /*03ac*/ 	.short	0x010a
        /*03ae*/ 	.byte	0x04
	.zero		1


	//   ....[39]....
        /*03b0*/ 	.word	0x00001bb0
        /*03b4*/ 	.word	0x000000ff
        /*03b8*/ 	.word	0x000000a8
        /*03bc*/ 	.short	0x0101
        /*03be*/ 	.byte	0x06
	.zero		1


	//   ....[40]....
        /*03c0*/ 	.word	0x00001be0
        /*03c4*/ 	.word	0x00000008
        /*03c8*/ 	.word	0x000000b0
        /*03cc*/ 	.short	0x010a
        /*03ce*/ 	.byte	0xff
	.zero		1


	//   ....[41]....
        /*03d0*/ 	.word	0x00001cb0
        /*03d4*/ 	.word	0x00000008
        /*03d8*/ 	.word	0x00000000
        /*03dc*/ 	.short	0x0101
        /*03de*/ 	.byte	0xff
	.zero		1


	//   ....[42]....
        /*03e0*/ 	.word	0x00002220
        /*03e4*/ 	.word	0x000000ff
        /*03e8*/ 	.word	0x00000000
        /*03ec*/ 	.short	0x010a
        /*03ee*/ 	.byte	0x04
	.zero		1


	//   ....[43]....
        /*03f0*/ 	.word	0x000022b0
        /*03f4*/ 	.word	0x000000ff
        /*03f8*/ 	.word	0x00000000
        /*03fc*/ 	.short	0x010a
        /*03fe*/ 	.byte	0x04
	.zero		1


	//   ....[44]....
        /*0400*/ 	.word	0x00002340
        /*0404*/ 	.word	0x000000ff
        /*0408*/ 	.word	0x00000000
        /*040c*/ 	.short	0x010a
        /*040e*/ 	.byte	0x04
	.zero		1


	//   ....[45]....
        /*0410*/ 	.word	0x000023d0
        /*0414*/ 	.word	0x000000ff
        /*0418*/ 	.word	0x00000000
        /*041c*/ 	.short	0x010a
        /*041e*/ 	.byte	0x04
	.zero		1


	//   ....[46]....
        /*0420*/ 	.word	0x00002460
        /*0424*/ 	.word	0x000000ff
        /*0428*/ 	.word	0x00000000
        /*042c*/ 	.short	0x010a
        /*042e*/ 	.byte	0x04
	.zero		1


	//   ....[47]....
        /*0430*/ 	.word	0x00002500
        /*0434*/ 	.word	0x00000000
        /*0438*/ 	.word	0x00000000
        /*043c*/ 	.short	0x010a
        /*043e*/ 	.byte	0xff
	.zero		1


	//   ....[48]....
        /*0440*/ 	.word	0x00002620
        /*0444*/ 	.word	0x00000000
        /*0448*/ 	.word	0x000000f0
        /*044c*/ 	.short	0x010a
        /*044e*/ 	.byte	0xff
	.zero		1


	//   ....[49]....
        /*0450*/ 	.word	0x00002690
        /*0454*/ 	.word	0x00000004
        /*0458*/ 	.word	0x00000000
        /*045c*/ 	.short	0x0101
        /*045e*/ 	.byte	0xff
	.zero		1


	//   ....[50]....
        /*0460*/ 	.word	0x000026b0
        /*0464*/ 	.word	0x000000ff
        /*0468*/ 	.word	0x000000c0
        /*046c*/ 	.short	0x010a
        /*046e*/ 	.byte	0x05
	.zero		1


	//   ....[51]....
        /*0470*/ 	.word	0x000027d0
        /*0474*/ 	.word	0x00000000
        /*0478*/ 	.word	0x000000b0
        /*047c*/ 	.short	0x010a
        /*047e*/ 	.byte	0xff
	.zero		1


	//   ....[52]....
        /*0480*/ 	.word	0x000028d0
        /*0484*/ 	.word	0x00000000
        /*0488*/ 	.word	0x00000000
        /*048c*/ 	.short	0x0101
        /*048e*/ 	.byte	0xff
	.zero		1


	//   ....[53]....
        /*0490*/ 	.word	0x00002960
        /*0494*/ 	.word	0x000000ff
        /*0498*/ 	.word	0x000000c0
        /*049c*/ 	.short	0x0106
        /*049e*/ 	.byte	0x05
	.zero		1


	//   ....[54]....
        /*04a0*/ 	.word	0x00002980
        /*04a4*/ 	.word	0x000000ff
        /*04a8*/ 	.word	0x000000c0
        /*04ac*/ 	.short	0x010a
        /*04ae*/ 	.byte	0x05
	.zero		1


	//   ....[55]....
        /*04b0*/ 	.word	0x00002a10
        /*04b4*/ 	.word	0x000000ff
        /*04b8*/ 	.word	0x000000c0
        /*04bc*/ 	.short	0x0106
        /*04be*/ 	.byte	0x04
	.zero		1


	//   ....[56]....
        /*04c0*/ 	.word	0x00002a50
        /*04c4*/ 	.word	0x00000000
        /*04c8*/ 	.word	0x000000c0
        /*04cc*/ 	.short	0x010a
        /*04ce*/ 	.byte	0xff
	.zero		1


	//   ....[57]....
        /*04d0*/ 	.word	0x00002f50
        /*04d4*/ 	.word	0x00000000
        /*04d8*/ 	.word	0x000000b0
        /*04dc*/ 	.short	0x010a
        /*04de*/ 	.byte	0xff
	.zero		1


	//   ....[58]....
        /*04e0*/ 	.word	0x00003060
        /*04e4*/ 	.word	0x00000003
        /*04e8*/ 	.word	0x00000000
        /*04ec*/ 	.short	0x0101
        /*04ee*/ 	.byte	0xff
	.zero		1


	//   ....[59]....
        /*04f0*/ 	.word	0x00003070
        /*04f4*/ 	.word	0x000000ff
        /*04f8*/ 	.word	0x00000000
        /*04fc*/ 	.short	0x010a
        /*04fe*/ 	.byte	0x05
	.zero		1


	//   ....[60]....
        /*0500*/ 	.word	0x00003090
        /*0504*/ 	.word	0x000000ff
        /*0508*/ 	.word	0x000000e0
        /*050c*/ 	.short	0x010a
        /*050e*/ 	.byte	0x06
	.zero		1


	//   ....[61]....
        /*0510*/ 	.word	0x00003160
        /*0514*/ 	.word	0x000000ff
        /*0518*/ 	.word	0x00000000
        /*051c*/ 	.short	0x010a
        /*051e*/ 	.byte	0x05
	.zero		1


	//   ....[62]....
        /*0520*/ 	.word	0x00003290
        /*0524*/ 	.word	0x000000ff
        /*0528*/ 	.word	0x00000000
        /*052c*/ 	.short	0x010a
        /*052e*/ 	.byte	0x16
	.zero		1


	//   ....[63]....
        /*0530*/ 	.word	0x000034d0
        /*0534*/ 	.word	0x000000ff
        /*0538*/ 	.word	0x00000000
        /*053c*/ 	.short	0x010a
        /*053e*/ 	.byte	0x06
	.zero		1


	//   ....[64]....
        /*0540*/ 	.word	0x00003560
        /*0544*/ 	.word	0x000000ff
        /*0548*/ 	.word	0x00000000
        /*054c*/ 	.short	0x010a
        /*054e*/ 	.byte	0x07
	.zero		1


	//   ....[65]....
        /*0550*/ 	.word	0x000039a0
        /*0554*/ 	.word	0x00000000
        /*0558*/ 	.word	0x000000b0
        /*055c*/ 	.short	0x010a
        /*055e*/ 	.byte	0xff
	.zero		1


	//   ....[66]....
        /*0560*/ 	.word	0x00003a60
        /*0564*/ 	.word	0x00000000
        /*0568*/ 	.word	0x00000000
        /*056c*/ 	.short	0x0101
        /*056e*/ 	.byte	0xff
	.zero		1


	//   ....[67]....
        /*0570*/ 	.word	0x00003d80
        /*0574*/ 	.word	0x000000ff
        /*0578*/ 	.word	0x000000a8
        /*057c*/ 	.short	0x010a
        /*057e*/ 	.byte	0x04
	.zero		1


	//   ....[68]....
        /*0580*/ 	.word	0x00003f70
        /*0584*/ 	.word	0x000000ff
        /*0588*/ 	.word	0x00000080
        /*058c*/ 	.short	0x010a
        /*058e*/ 	.byte	0x04
	.zero		1


	//   ....[69]....
        /*0590*/ 	.word	0x00004240
        /*0594*/ 	.word	0x000000ff
        /*0598*/ 	.word	0x00000060
        /*059c*/ 	.short	0x010b
        /*059e*/ 	.byte	0x04
	.zero		1


	//   ....[70]....
        /*05a0*/ 	.word	0x00004250
        /*05a4*/ 	.word	0x000000ff
        /*05a8*/ 	.word	0x00000000
        /*05ac*/ 	.short	0x0101
        /*05ae*/ 	.byte	0x07
	.zero		1


	//   ....[71]....
        /*05b0*/ 	.word	0x00004260
        /*05b4*/ 	.word	0x000000ff
        /*05b8*/ 	.word	0x00000088
        /*05bc*/ 	.short	0x010a
        /*05be*/ 	.byte	0x04
	.zero		1


	//   ....[72]....
        /*05c0*/ 	.word	0x00004500
        /*05c4*/ 	.word	0x000000ff
        /*05c8*/ 	.word	0x00000068
        /*05cc*/ 	.short	0x010b
        /*05ce*/ 	.byte	0x04
	.zero		1


	//   ....[73]....
        /*05d0*/ 	.word	0x00004510
        /*05d4*/ 	.word	0x000000ff
        /*05d8*/ 	.word	0x00000000
        /*05dc*/ 	.short	0x0101
        /*05de*/ 	.byte	0x07
	.zero		1


	//   ....[74]....
        /*05e0*/ 	.word	0x00004520
        /*05e4*/ 	.word	0x000000ff
        /*05e8*/ 	.word	0x00000090
        /*05ec*/ 	.short	0x010a
        /*05ee*/ 	.byte	0x04
	.zero		1


	//   ....[75]....
        /*05f0*/ 	.word	0x00004870
        /*05f4*/ 	.word	0x000000ff
        /*05f8*/ 	.word	0x00000070
        /*05fc*/ 	.short	0x010b
        /*05fe*/ 	.byte	0x04
	.zero		1


	//   ....[76]....
        /*0600*/ 	.word	0x000048d0
        /*0604*/ 	.word	0x000000ff
        /*0608*/ 	.word	0x00000000
        /*060c*/ 	.short	0x0101
        /*060e*/ 	.byte	0x07
	.zero		1


	//   ....[77]....
        /*0610*/ 	.word	0x000048e0
        /*0614*/ 	.word	0x000000ff
        /*0618*/ 	.word	0x00000098
        /*061c*/ 	.short	0x010a
        /*061e*/ 	.byte	0x04
	.zero		1


	//   ....[78]....
        /*0620*/ 	.word	0x00004bd0
        /*0624*/ 	.word	0x000000ff
        /*0628*/ 	.word	0x00000078
        /*062c*/ 	.short	0x010b
        /*062e*/ 	.byte	0x04
	.zero		1


	//   ....[79]....
        /*0630*/ 	.word	0x00004c00
        /*0634*/ 	.word	0x000000ff
        /*0638*/ 	.word	0x00000000
        /*063c*/ 	.short	0x0101
        /*063e*/ 	.byte	0x05
	.zero		1


	//   ....[80]....
        /*0640*/ 	.word	0x00004c50
        /*0644*/ 	.word	0x000000ff
        /*0648*/ 	.word	0x00000080
        /*064c*/ 	.short	0x010a
        /*064e*/ 	.byte	0x04
	.zero		1


	//   ....[81]....
        /*0650*/ 	.word	0x00004c70
        /*0654*/ 	.word	0x000000ff
        /*0658*/ 	.word	0x00000088
        /*065c*/ 	.short	0x010a
        /*065e*/ 	.byte	0x04
	.zero		1


	//   ....[82]....
        /*0660*/ 	.word	0x00004c90
        /*0664*/ 	.word	0x000000ff
        /*0668*/ 	.word	0x00000090
        /*066c*/ 	.short	0x010a
        /*066e*/ 	.byte	0x04
	.zero		1


	//   ....[83]....
        /*0670*/ 	.word	0x00004cd0
        /*0674*/ 	.word	0x00000000
        /*0678*/ 	.word	0x00000098
        /*067c*/ 	.short	0x010a
        /*067e*/ 	.byte	0xff
	.zero		1


	//   ....[84]....
        /*0680*/ 	.word	0x00005010
        /*0684*/ 	.word	0x00000000
        /*0688*/ 	.word	0x000000b0
        /*068c*/ 	.short	0x010a
        /*068e*/ 	.byte	0xff
	.zero		1


	//   ....[85]....
        /*0690*/ 	.word	0x00005120
        /*0694*/ 	.word	0x00000000
        /*0698*/ 	.word	0x00000000
        /*069c*/ 	.short	0x0101
        /*069e*/ 	.byte	0xff
	.zero		1


	//   ....[86]....
        /*06a0*/ 	.word	0x00005bb0
        /*06a4*/ 	.word	0x000000ff
        /*06a8*/ 	.word	0x00000060
        /*06ac*/ 	.short	0x010a
        /*06ae*/ 	.byte	0x2e
	.zero		1


	//   ....[87]....
        /*06b0*/ 	.word	0x00005c10
        /*06b4*/ 	.word	0x00000072
        /*06b8*/ 	.word	0x000000d0
        /*06bc*/ 	.short	0x010a
        /*06be*/ 	.byte	0xff
	.zero		1


	//   ....[88]....
        /*06c0*/ 	.word	0x00005d80
        /*06c4*/ 	.word	0x000000ff
        /*06c8*/ 	.word	0x00000060
        /*06cc*/ 	.short	0x010a
        /*06ce*/ 	.byte	0x2e
	.zero		1


	//   ....[89]....
        /*06d0*/ 	.word	0x00006030
        /*06d4*/ 	.word	0x00000072
        /*06d8*/ 	.word	0x000000d0
        /*06dc*/ 	.short	0x010a
        /*06de*/ 	.byte	0xff
	.zero		1


	//   ....[90]....
        /*06e0*/ 	.word	0x00006aa0
        /*06e4*/ 	.word	0x00000000
        /*06e8*/ 	.word	0x00000000
        /*06ec*/ 	.short	0x0101
        /*06ee*/ 	.byte	0xff
	.zero		1


	//   ....[91]....
        /*06f0*/ 	.word	0x00006ab0
        /*06f4*/ 	.word	0x00000003
        /*06f8*/ 	.word	0x00000060
        /*06fc*/ 	.short	0x010a
        /*06fe*/ 	.byte	0xff
	.zero		1


	//   ....[92]....
        /*0700*/ 	.word	0x00006b70
        /*0704*/ 	.word	0x00000003
        /*0708*/ 	.word	0x00000060
        /*070c*/ 	.short	0x010a
        /*070e*/ 	.byte	0xff
	.zero		1


	//   ....[93]....
        /*0710*/ 	.word	0x00007870
        /*0714*/ 	.word	0x00000000
        /*0718*/ 	.word	0x00000000
        /*071c*/ 	.short	0x0101
        /*071e*/ 	.byte	0xff
	.zero		1


	//   ....[94]....
        /*0720*/ 	.word	0x00007890
        /*0724*/ 	.word	0x00000003
        /*0728*/ 	.word	0x00000060
        /*072c*/ 	.short	0x010a
        /*072e*/ 	.byte	0xff
	.zero		1


	//   ....[95]....
        /*0730*/ 	.word	0x00007940
        /*0734*/ 	.word	0x00000003
        /*0738*/ 	.word	0x00000060
        /*073c*/ 	.short	0x010a
        /*073e*/ 	.byte	0xff
	.zero		1


	//   ....[96]....
        /*0740*/ 	.word	0x00008640
        /*0744*/ 	.word	0x00000000
        /*0748*/ 	.word	0x00000000
        /*074c*/ 	.short	0x0101
        /*074e*/ 	.byte	0xff
	.zero		1


	//   ....[97]....
        /*0750*/ 	.word	0x00008660
        /*0754*/ 	.word	0x00000076
        /*0758*/ 	.word	0x00000060
        /*075c*/ 	.short	0x010a
        /*075e*/ 	.byte	0xff
	.zero		1


	//   ....[98]....
        /*0760*/ 	.word	0x00008710
        /*0764*/ 	.word	0x00000076
        /*0768*/ 	.word	0x00000060
        /*076c*/ 	.short	0x010a
        /*076e*/ 	.byte	0xff
	.zero		1


	//   ....[99]....
        /*0770*/ 	.word	0x00008b70
        /*0774*/ 	.word	0x000000ff
        /*0778*/ 	.word	0x00000000
        /*077c*/ 	.short	0x0101
        /*077e*/ 	.byte	0x05
	.zero		1


	//   ....[100]....
        /*0780*/ 	.word	0x00009460
        /*0784*/ 	.word	0x00000003
        /*0788*/ 	.word	0x00000000
        /*078c*/ 	.short	0x0101
        /*078e*/ 	.byte	0xff
	.zero		1


	//   ....[101]....
        /*0790*/ 	.word	0x00009700
        /*0794*/ 	.word	0x000000ff
        /*0798*/ 	.word	0x00000000
        /*079c*/ 	.short	0x0101
        /*079e*/ 	.byte	0x04
	.zero		1


	//   ....[102]....
        /*07a0*/ 	.word	0x00009720
        /*07a4*/ 	.word	0x00000004
        /*07a8*/ 	.word	0x00000100
        /*07ac*/ 	.short	0x010a
        /*07ae*/ 	.byte	0xff
	.zero		1


	//   ....[103]....
        /*07b0*/ 	.word	0x00009780
        /*07b4*/ 	.word	0x00000004
        /*07b8*/ 	.word	0x00000030
        /*07bc*/ 	.short	0x010a
        /*07be*/ 	.byte	0xff
	.zero		1


	//   ....[104]....
        /*07c0*/ 	.word	0x000097d0
        /*07c4*/ 	.word	0x00000008
        /*07c8*/ 	.word	0x000000b0
        /*07cc*/ 	.short	0x010a
        /*07ce*/ 	.byte	0xff
	.zero		1


	//   ....[105]....
        /*07d0*/ 	.word	0x00009830
        /*07d4*/ 	.word	0x00000000
        /*07d8*/ 	.word	0x00000000
        /*07dc*/ 	.short	0x010a
        /*07de*/ 	.byte	0xff
	.zero		1


	//   ....[106]....
        /*07e0*/ 	.word	0x00009890
        /*07e4*/ 	.word	0x00000000
        /*07e8*/ 	.word	0x00000000
        /*07ec*/ 	.short	0x010a
        /*07ee*/ 	.byte	0xff
	.zero		1


	//   ....[107]....
        /*07f0*/ 	.word	0x000098f0
        /*07f4*/ 	.word	0x00000000
        /*07f8*/ 	.word	0x00000000
        /*07fc*/ 	.short	0x010a
        /*07fe*/ 	.byte	0xff
	.zero		1


	//   ....[108]....
        /*0800*/ 	.word	0x00009950
        /*0804*/ 	.word	0x00000000
        /*0808*/ 	.word	0x00000000
        /*080c*/ 	.short	0x010a
        /*080e*/ 	.byte	0xff
	.zero		1


	//   ....[109]....
        /*0810*/ 	.word	0x000099b0
        /*0814*/ 	.word	0x00000000
        /*0818*/ 	.word	0x00000000
        /*081c*/ 	.short	0x010a
        /*081e*/ 	.byte	0xff
	.zero		1


	//   ....[110]....
        /*0820*/ 	.word	0x00009a00
        /*0824*/ 	.word	0x00000000
        /*0828*/ 	.word	0x000000f0
        /*082c*/ 	.short	0x010a
        /*082e*/ 	.byte	0xff
	.zero		1


	//   ....[111]....
        /*0830*/ 	.word	0x00009a60
        /*0834*/ 	.word	0x00000000
        /*0838*/ 	.word	0x000000c0
        /*083c*/ 	.short	0x010a
        /*083e*/ 	.byte	0xff
	.zero		1


	//   ....[112]....
        /*0840*/ 	.word	0x00009ab0
        /*0844*/ 	.word	0x00000000
        /*0848*/ 	.word	0x000000b0
        /*084c*/ 	.short	0x010a
        /*084e*/ 	.byte	0xff
	.zero		1


	//   ....[113]....
        /*0850*/ 	.word	0x00009b10
        /*0854*/ 	.word	0x00000000
        /*0858*/ 	.word	0x000000c0
        /*085c*/ 	.short	0x010a
        /*085e*/ 	.byte	0xff
	.zero		1


	//   ....[114]....
        /*0860*/ 	.word	0x00009b60
        /*0864*/ 	.word	0x00000000
        /*0868*/ 	.word	0x000000b0
        /*086c*/ 	.short	0x010a
        /*086e*/ 	.byte	0xff
	.zero		1


	//   ....[115]....
        /*0870*/ 	.word	0x00009bc0
        /*0874*/ 	.word	0x00000003
        /*0878*/ 	.word	0x000000e0
        /*087c*/ 	.short	0x010a
        /*087e*/ 	.byte	0xff
	.zero		1


	//   ....[116]....
        /*0880*/ 	.word	0x00009c20
        /*0884*/ 	.word	0x00000000
        /*0888*/ 	.word	0x00000000
        /*088c*/ 	.short	0x010a
        /*088e*/ 	.byte	0xff
	.zero		1


	//   ....[117]....
        /*0890*/ 	.word	0x00009c80
        /*0894*/ 	.word	0x00000000
        /*0898*/ 	.word	0x00000000
        /*089c*/ 	.short	0x010a
        /*089e*/ 	.byte	0xff
	.zero		1


	//   ....[118]....
        /*08a0*/ 	.word	0x00009ce0
        /*08a4*/ 	.word	0x00000000
        /*08a8*/ 	.word	0x00000000
        /*08ac*/ 	.short	0x010a
        /*08ae*/ 	.byte	0xff
	.zero		1


	//   ....[119]....
        /*08b0*/ 	.word	0x00009d30
        /*08b4*/ 	.word	0x00000000
        /*08b8*/ 	.word	0x000000b0
        /*08bc*/ 	.short	0x010a
        /*08be*/ 	.byte	0xff
	.zero		1


	//   ....[120]....
        /*08c0*/ 	.word	0x00009d90
        /*08c4*/ 	.word	0x00000000
        /*08c8*/ 	.word	0x000000a8
        /*08cc*/ 	.short	0x010a
        /*08ce*/ 	.byte	0xff
	.zero		1


	//   ....[121]....
        /*08d0*/ 	.word	0x00009df0
        /*08d4*/ 	.word	0x00000000
        /*08d8*/ 	.word	0x00000080
        /*08dc*/ 	.short	0x010a
        /*08de*/ 	.byte	0xff
	.zero		1


	//   ....[122]....
        /*08e0*/ 	.word	0x00009e50
        /*08e4*/ 	.word	0x00000000
        /*08e8*/ 	.word	0x00000088
        /*08ec*/ 	.short	0x010a
        /*08ee*/ 	.byte	0xff
	.zero		1


	//   ....[123]....
        /*08f0*/ 	.word	0x00009eb0
        /*08f4*/ 	.word	0x00000000
        /*08f8*/ 	.word	0x00000090
        /*08fc*/ 	.short	0x010a
        /*08fe*/ 	.byte	0xff
	.zero		1


	//   ....[124]....
        /*0900*/ 	.word	0x00009f10
        /*0904*/ 	.word	0x00000000
        /*0908*/ 	.word	0x00000098
        /*090c*/ 	.short	0x010a
        /*090e*/ 	.byte	0xff
	.zero		1


	//   ....[125]....
        /*0910*/ 	.word	0x00009f70
        /*0914*/ 	.word	0x00000000
        /*0918*/ 	.word	0x00000080
        /*091c*/ 	.short	0x010a
        /*091e*/ 	.byte	0xff
	.zero		1


	//   ....[126]....
        /*0920*/ 	.word	0x00009fd0
        /*0924*/ 	.word	0x00000000
        /*0928*/ 	.word	0x00000088
        /*092c*/ 	.short	0x010a
        /*092e*/ 	.byte	0xff
	.zero		1


	//   ....[127]....
        /*0930*/ 	.word	0x0000a030
        /*0934*/ 	.word	0x00000000
        /*0938*/ 	.word	0x00000090
        /*093c*/ 	.short	0x010a
        /*093e*/ 	.byte	0xff
	.zero		1


	//   ....[128]....
        /*0940*/ 	.word	0x0000a080
        /*0944*/ 	.word	0x00000000
        /*0948*/ 	.word	0x000000b0
        /*094c*/ 	.short	0x010a
        /*094e*/ 	.byte	0xff
	.zero		1


	//   ....[129]....
        /*0950*/ 	.word	0x0000a0e0
        /*0954*/ 	.word	0x00000000
        /*0958*/ 	.word	0x00000060
        /*095c*/ 	.short	0x010a
        /*095e*/ 	.byte	0xff
	.zero		1


	//   ....[130]....
        /*0960*/ 	.word	0x0000a130
        /*0964*/ 	.word	0x00000072
        /*0968*/ 	.word	0x000000d0
        /*096c*/ 	.short	0x010a
        /*096e*/ 	.byte	0xff
	.zero		1


	//   ....[131]....
        /*0970*/ 	.word	0x0000a180
        /*0974*/ 	.word	0x00000003
        /*0978*/ 	.word	0x00000060
        /*097c*/ 	.short	0x010a
        /*097e*/ 	.byte	0xff
	.zero		1


	//   ....[132]....
        /*0980*/ 	.word	0x0000a1d0
        /*0984*/ 	.word	0x00000003
        /*0988*/ 	.word	0x00000060
        /*098c*/ 	.short	0x010a
        /*098e*/ 	.byte	0xff
	.zero		1


	//   ....[133]....
        /*0990*/ 	.word	0x0000a220
        /*0994*/ 	.word	0x00000076
        /*0998*/ 	.word	0x00000060
        /*099c*/ 	.short	0x010a
        /*099e*/ 	.byte	0xff
	.zero		1


	//----- nvinfo : EIATTR_NUM_MBARRIERS
	.align		4
.L_47:
        /*09a0*/ 	.byte	0x03, 0x38
        /*09a2*/ 	.short	0x0022


	//----- nvinfo : EIATTR_EXIT_INSTR_OFFSETS
	.align		4
        /*09a4*/ 	.byte	0x04, 0x1c
        /*09a6*/ 	.short	(.L_49 - .L_48)


	//   ....[0]....
.L_48:
        /*09a8*/ 	.word	0x00002530


	//   ....[1]....
        /*09ac*/ 	.word	0x00002a20


	//   ....[2]....
        /*09b0*/ 	.word	0x00002a80


	//   ....[3]....
        /*09b4*/ 	.word	0x000037c0


	//   ....[4]....
        /*09b8*/ 	.word	0x00004d00


	//   ....[5]....
        /*09bc*/ 	.word	0x00004d40


	//   ....[6]....
        /*09c0*/ 	.word	0x00009600


	//   ....[7]....
        /*09c4*/ 	.word	0x00009670


	//   ....[8]....
        /*09c8*/ 	.word	0x000096a0


	//   ....[9]....
        /*09cc*/ 	.word	0x00009710


	//----- nvinfo : EIATTR_MAX_THREADS
	.align		4
.L_49:
        /*09d0*/ 	.byte	0x04, 0x05
        /*09d2*/ 	.short	(.L_51 - .L_50)
.L_50:
        /*09d4*/ 	.word	0x00000100
        /*09d8*/ 	.word	0x00000001
        /*09dc*/ 	.word	0x00000001


	//----- nvinfo : EIATTR_CRS_STACK_SIZE
	.align		4
.L_51:
        /*09e0*/ 	.byte	0x04, 0x1e
        /*09e2*/ 	.short	(.L_53 - .L_52)
.L_52:
        /*09e4*/ 	.word	0x00000000


	//----- nvinfo : EIATTR_CBANK_PARAM_SIZE
	.align		4
.L_53:
        /*09e8*/ 	.byte	0x03, 0x19
        /*09ea*/ 	.short	0x0a00


	//----- nvinfo : EIATTR_PARAM_CBANK
	.align		4
        /*09ec*/ 	.byte	0x04, 0x0a
        /*09ee*/ 	.short	(.L_55 - .L_54)
	.align		4
.L_54:
        /*09f0*/ 	.word	index@(.nv.constant0._ZN7cutlass13device_kernelINS_4gemm6kernel13GemmUniversalIN4cute5tupleIJiiiiEEENS1_10collective13CollectiveMmaINS1_41MainloopSm100TmaUmmaWarpSpecializedSparseILi6ELi2ELi2ENS5_IJNS4_1CILi1EEENSA_ILi2EEESB_EEEEENS5_IJNSA_ILi128EEESF_SF_EEEaNS5_IJNS4_6LayoutINS5_IJiNS5_IJSC_iEEEiEEENS5_IJlNS5_IJSB_SC_EEElEEEEENSH_INS5_IJNS5_IJSF_iEEESN_iEEENS5_IJNS5_IJSF_NSA_ILi16384EEEEEENS5_IJSB_lEEElEEEEEEEEaNS5_IJlSB_lEEENS4_8TiledMMAINS4_8MMA_AtomIJNS4_22SM100_MMA_S8_SS_SPARSEIaaiLi128ELi128ELNS4_4UMMA5MajorE0ELS10_0ELNSZ_8SaturateE0EEEEEENSH_INS5_IJSB_SB_SB_EEENS5_IJNSA_ILi0EEES15_S15_EEEEENS5_IJNS4_10UnderscoreES18_S18_EEEEENS4_23SM90_TMA_LOAD_MULTICASTENS4_14ComposedLayoutINS4_7SwizzleILi2ELi4ELi3EEENS4_25smem_sparse_ptr_flag_bitsILi2ELi8EEENSH_INS5_IJNS5_IJSB_NSA_ILi8EEEEEENS5_IJSC_NSA_ILi64EEEEEEEEENS5_IJNS5_IJS15_SF_EEESK_EEEEEEEvNS4_8identityENS4_13SM90_TMA_LOADENS1C_INS1D_ILi3ELi4ELi3EEENS4_18smem_ptr_flag_bitsILi8EEENSH_INS5_IJS1H_SF_EEENS5_IJSF_SB_EEEEEEEvS1Q_EENS_8epilogue10collective18CollectiveEpilogueINS20_23Sm100TmaWarpSpecializedILi4ELi2ELi32ELb1ELb0EEEJSG_NS5_IJNSH_ISF_SB_EENSH_INSA_ILi32EEESB_EEEEEiNS5_IJSB_llEEEiS29_NS20_6fusion15FusionCallbacksIS24_NS2A_17LinearCombinationIiiiiLNS_15FloatRoundStyleE2EEESG_S28_JEEENS4_5SM1004TMEM4LOAD26SM100_TMEM_LOAD_32dp32b32xES1R_NS1C_INS1D_ILi2ELi5ELi2EEENS1T_ILi32EEENSH_INS5_IJS26_NSA_ILi4EEEEEENS5_IJSB_S26_EEEEEEENS4_39AutoVectorizingCopyWithAssumedAlignmentILi128EEENS4_14SM90_TMA_STOREES2Q_S2S_S2S_EEEvvEEEEvNT_6ParamsE)
        /*09f4*/ 	.short	0x0380
        /*09f6*/ 	.short	0x0a00


	//----- nvinfo : EIATTR_SW_WAR
	.align		4
.L_55:
        /*09f8*/ 	.byte	0x04, 0x36
        /*09fa*/ 	.short	(.L_57 - .L_56)
.L_56:
        /*09fc*/ 	.word	0x00000008
.L_57:


//--------------------- .nv.callgraph             --------------------------
	.section	.nv.callgraph,"",@"SHT_CUDA_CALLGRAPH"
	.align	4
	.sectionentsize	8
	.align		4
        /*0000*/ 	.word	0x00000000
	.align		4
        /*0004*/ 	.word	0xffffffff
	.align		4
        /*0008*/ 	.word	index@(_ZN7cutlass13device_kernelINS_4gemm6kernel13GemmUniversalIN4cute5tupleIJiiiiEEENS1_10collective13CollectiveMmaINS1_41MainloopSm100TmaUmmaWarpSpecializedSparseILi6ELi2ELi2ENS5_IJNS4_1CILi1EEENSA_ILi2EEESB_EEEEENS5_IJNSA_ILi128EEESF_SF_EEEaNS5_IJNS4_6LayoutINS5_IJiNS5_IJSC_iEEEiEEENS5_IJlNS5_IJSB_SC_EEElEEEEENSH_INS5_IJNS5_IJSF_iEEESN_iEEENS5_IJNS5_IJSF_NSA_ILi16384EEEEEENS5_IJSB_lEEElEEEEEEEEaNS5_IJlSB_lEEENS4_8TiledMMAINS4_8MMA_AtomIJNS4_22SM100_MMA_S8_SS_SPARSEIaaiLi128ELi128ELNS4_4UMMA5MajorE0ELS10_0ELNSZ_8SaturateE0EEEEEENSH_INS5_IJSB_SB_SB_EEENS5_IJNSA_ILi0EEES15_S15_EEEEENS5_IJNS4_10UnderscoreES18_S18_EEEEENS4_23SM90_TMA_LOAD_MULTICASTENS4_14ComposedLayoutINS4_7SwizzleILi2ELi4ELi3EEENS4_25smem_sparse_ptr_flag_bitsILi2ELi8EEENSH_INS5_IJNS5_IJSB_NSA_ILi8EEEEEENS5_IJSC_NSA_ILi64EEEEEEEEENS5_IJNS5_IJS15_SF_EEESK_EEEEEEEvNS4_8identityENS4_13SM90_TMA_LOADENS1C_INS1D_ILi3ELi4ELi3EEENS4_18smem_ptr_flag_bitsILi8EEENSH_INS5_IJS1H_SF_EEENS5_IJSF_SB_EEEEEEEvS1Q_EENS_8epilogue10collective18CollectiveEpilogueINS20_23Sm100TmaWarpSpecializedILi4ELi2ELi32ELb1ELb0EEEJSG_NS5_IJNSH_ISF_SB_EENSH_INSA_ILi32EEESB_EEEEEiNS5_IJSB_llEEEiS29_NS20_6fusion15FusionCallbacksIS24_NS2A_17LinearCombinationIiiiiLNS_15FloatRoundStyleE2EEESG_S28_JEEENS4_5SM1004TMEM4LOAD26SM100_TMEM_LOAD_32dp32b32xES1R_NS1C_INS1D_ILi2ELi5ELi2EEENS1T_ILi32EEENSH_INS5_IJS26_NSA_ILi4EEEEEENS5_IJSB_S26_EEEEEEENS4_39AutoVectorizingCopyWithAssumedAlignmentILi128EEENS4_14SM90_TMA_STOREES2Q_S2S_S2S_EEEvvEEEEvNT_6ParamsE)
	.align		4
        /*000c*/ 	.word	index@(__assertfail)
	.align		4
        /*0010*/ 	.word	0x00000000
	.align		4
        /*0014*/ 	.word	0xfffffffe
	.align		4
        /*0018*/ 	.word	0x00000000
	.align		4
        /*001c*/ 	.word	0xfffffffd
	.align		4
        /*0020*/ 	.word	0x00000000
	.align		4
        /*0024*/ 	.word	0xfffffffc


//--------------------- .nv.constant4             --------------------------
	.section	.nv.constant4,"a",@progbits
	.align	8
	.align		8
.nv.constant4:
        /*0000*/ 	.dword	__assertfail
	.align		8
        /*0008*/ 	.dword	__unnamed_1
	.align		8
        /*0010*/ 	.dword	__unnamed_2
	.align		8
        /*0018*/ 	.dword	_ZN39_INTERNAL_1cfc79f2_4_k_cu_bc22e790_29644cuda3std3__45__cpo5beginE
	.align		8
        /*0020*/ 	.dword	_ZN39_INTERNAL_1cfc79f2_4_k_cu_bc22e790_29644cuda3std3__45__cpo3endE
	.align		8
        /*0028*/ 	.dword	_ZN39_INTERNAL_1cfc79f2_4_k_cu_bc22e790_29644cuda3std3__45__cpo6cbeginE
	.align		8
        /*0030*/ 	.dword	_ZN39_INTERNAL_1cfc79f2_4_k_cu_bc22e790_29644cuda3std3__45__cpo4cendE
	.align		8
        /*0038*/ 	.dword	_ZN39_INTERNAL_1cfc79f2_4_k_cu_bc22e790_29644cuda3std3__441_GLOBAL__N__1cfc79f2_4_k_cu_bc22e790_29646ignoreE
	.align		8
        /*0040*/ 	.dword	_ZN39_INTERNAL_1cfc79f2_4_k_cu_bc22e790_29644cuda3std3__419piecewise_constructE
	.align		8
        /*0048*/ 	.dword	_ZN39_INTERNAL_1cfc79f2_4_k_cu_bc22e790_29644cuda3std3__48in_placeE
	.align		8
        /*0050*/ 	.dword	_ZN39_INTERNAL_1cfc79f2_4_k_cu_bc22e790_29644cuda3std6ranges3__45__cpo4swapE
	.align		8
        /*0058*/ 	.dword	_ZN39_INTERNAL_1cfc79f2_4_k_cu_bc22e790_29644cuda3std6ranges3__45__cpo9iter_moveE
	.align		8
        /*0060*/ 	.dword	_ZN39_INTERNAL_1cfc79f2_4_k_cu_bc22e790_29644cute7productE
	.align		8
        /*0068*/ 	.dword	_ZN39_INTERNAL_1cfc79f2_4_k_cu_bc22e790_29644cute1_E
	.align		8
        /*0070*/ 	.dword	$str$25
	.align		8
        /*0078*/ 	.dword	$str$26
	.align		8
        /*0080*/ 	.dword	$str$27
	.align		8
        /*0088*/ 	.dword	$str$28


//--------------------- .text._ZN7cutlass13device_kernelINS_4gemm6kernel13GemmUniversalIN4cute5tupleIJiiiiEEENS1_10collective13CollectiveMmaINS1_41MainloopSm100TmaUmmaWarpSpecializedSparseILi6ELi2ELi2ENS5_IJNS4_1CILi1EEENSA_ILi2EEESB_EEEEENS5_IJNSA_ILi128EEESF_SF_EEEaNS5_IJNS4_6LayoutINS5_IJiNS5_IJSC_iEEEiEEENS5_IJlNS5_IJSB_SC_EEElEEEEENSH_INS5_IJNS5_IJSF_iEEESN_iEEENS5_IJNS5_IJSF_NSA_ILi16384EEEEEENS5_IJSB_lEEElEEEEEEEEaNS5_IJlSB_lEEENS4_8TiledMMAINS4_8MMA_AtomIJNS4_22SM100_MMA_S8_SS_SPARSEIaaiLi128ELi128ELNS4_4UMMA5MajorE0ELS10_0ELNSZ_8SaturateE0EEEEEENSH_INS5_IJSB_SB_SB_EEENS5_IJNSA_ILi0EEES15_S15_EEEEENS5_IJNS4_10UnderscoreES18_S18_EEEEENS4_23SM90_TMA_LOAD_MULTICASTENS4_14ComposedLayoutINS4_7SwizzleILi2ELi4ELi3EEENS4_25smem_sparse_ptr_flag_bitsILi2ELi8EEENSH_INS5_IJNS5_IJSB_NSA_ILi8EEEEEENS5_IJSC_NSA_ILi64EEEEEEEEENS5_IJNS5_IJS15_SF_EEESK_EEEEEEEvNS4_8identityENS4_13SM90_TMA_LOADENS1C_INS1D_ILi3ELi4ELi3EEENS4_18smem_ptr_flag_bitsILi8EEENSH_INS5_IJS1H_SF_EEENS5_IJSF_SB_EEEEEEEvS1Q_EENS_8epilogue10collective18CollectiveEpilogueINS20_23Sm100TmaWarpSpecializedILi4ELi2ELi32ELb1ELb0EEEJSG_NS5_IJNSH_ISF_SB_EENSH_INSA_ILi32EEESB_EEEEEiNS5_IJSB_llEEEiS29_NS20_6fusion15FusionCallbacksIS24_NS2A_17LinearCombinationIiiiiLNS_15FloatRoundStyleE2EEESG_S28_JEEENS4_5SM1004TMEM4LOAD26SM100_TMEM_LOAD_32dp32b32xES1R_NS1C_INS1D_ILi2ELi5ELi2EEENS1T_ILi32EEENSH_INS5_IJS26_NSA_ILi4EEEEEENS5_IJSB_S26_EEEEEEENS4_39AutoVectorizingCopyWithAssumedAlignmentILi128EEENS4_14SM90_TMA_STOREES2Q_S2S_S2S_EEEvvEEEEvNT_6ParamsE --------------------------
	.section	.text._ZN7cutlass13device_kernelINS_4gemm6kernel13GemmUniversalIN4cute5tupleIJiiiiEEENS1_10collective13CollectiveMmaINS1_41MainloopSm100TmaUmmaWarpSpecializedSparseILi6ELi2ELi2ENS5_IJNS4_1CILi1EEENSA_ILi2EEESB_EEEEENS5_IJNSA_ILi128EEESF_SF_EEEaNS5_IJNS4_6LayoutINS5_IJiNS5_IJSC_iEEEiEEENS5_IJlNS5_IJSB_SC_EEElEEEEENSH_INS5_IJNS5_IJSF_iEEESN_iEEENS5_IJNS5_IJSF_NSA_ILi16384EEEEEENS5_IJSB_lEEElEEEEEEEEaNS5_IJlSB_lEEENS4_8TiledMMAINS4_8MMA_AtomIJNS4_22SM100_MMA_S8_SS_SPARSEIaaiLi128ELi128ELNS4_4UMMA5MajorE0ELS10_0ELNSZ_8SaturateE0EEEEEENSH_INS5_IJSB_SB_SB_EEENS5_IJNSA_ILi0EEES15_S15_EEEEENS5_IJNS4_10UnderscoreES18_S18_EEEEENS4_23SM90_TMA_LOAD_MULTICASTENS4_14ComposedLayoutINS4_7SwizzleILi2ELi4ELi3EEENS4_25smem_sparse_ptr_flag_bitsILi2ELi8EEENSH_INS5_IJNS5_IJSB_NSA_ILi8EEEEEENS5_IJSC_NSA_ILi64EEEEEEEEENS5_IJNS5_IJS15_SF_EEESK_EEEEEEEvNS4_8identityENS4_13SM90_TMA_LOADENS1C_INS1D_ILi3ELi4ELi3EEENS4_18smem_ptr_flag_bitsILi8EEENSH_INS5_IJS1H_SF_EEENS5_IJSF_SB_EEEEEEEvS1Q_EENS_8epilogue10collective18CollectiveEpilogueINS20_23Sm100TmaWarpSpecializedILi4ELi2ELi32ELb1ELb0EEEJSG_NS5_IJNSH_ISF_SB_EENSH_INSA_ILi32EEESB_EEEEEiNS5_IJSB_llEEEiS29_NS20_6fusion15FusionCallbacksIS24_NS2A_17LinearCombinationIiiiiLNS_15FloatRoundStyleE2EEESG_S28_JEEENS4_5SM1004TMEM4LOAD26SM100_TMEM_LOAD_32dp32b32xES1R_NS1C_INS1D_ILi2ELi5ELi2EEENS1T_ILi32EEENSH_INS5_IJS26_NSA_ILi4EEEEEENS5_IJSB_S26_EEEEEEENS4_39AutoVectorizingCopyWithAssumedAlignmentILi128EEENS4_14SM90_TMA_STOREES2Q_S2S_S2S_EEEvvEEEEvNT_6ParamsE,"ax",@progbits
	.align	128
.text._ZN7cutlass13device_kernelINS_4gemm6kernel13GemmUniversalIN4cute5tupleIJiiiiEEENS1_10collective13CollectiveMmaINS1_41MainloopSm100TmaUmmaWarpSpecializedSparseILi6ELi2ELi2ENS5_IJNS4_1CILi1EEENSA_ILi2EEESB_EEEEENS5_IJNSA_ILi128EEESF_SF_EEEaNS5_IJNS4_6LayoutINS5_IJiNS5_IJSC_iEEEiEEENS5_IJlNS5_IJSB_SC_EEElEEEEENSH_INS5_IJNS5_IJSF_iEEESN_iEEENS5_IJNS5_IJSF_NSA_ILi16384EEEEEENS5_IJSB_lEEElEEEEEEEEaNS5_IJlSB_lEEENS4_8TiledMMAINS4_8MMA_AtomIJNS4_22SM100_MMA_S8_SS_SPARSEIaaiLi128ELi128ELNS4_4UMMA5MajorE0ELS10_0ELNSZ_8SaturateE0EEEEEENSH_INS5_IJSB_SB_SB_EEENS5_IJNSA_ILi0EEES15_S15_EEEEENS5_IJNS4_10UnderscoreES18_S18_EEEEENS4_23SM90_TMA_LOAD_MULTICASTENS4_14ComposedLayoutINS4_7SwizzleILi2ELi4ELi3EEENS4_25smem_sparse_ptr_flag_bitsILi2ELi8EEENSH_INS5_IJNS5_IJSB_NSA_ILi8EEEEEENS5_IJSC_NSA_ILi64EEEEEEEEENS5_IJNS5_IJS15_SF_EEESK_EEEEEEEvNS4_8identityENS4_13SM90_TMA_LOADENS1C_INS1D_ILi3ELi4ELi3EEENS4_18smem_ptr_flag_bitsILi8EEENSH_INS5_IJS1H_SF_EEENS5_IJSF_SB_EEEEEEEvS1Q_EENS_8epilogue10collective18CollectiveEpilogueINS20_23Sm100TmaWarpSpecializedILi4ELi2ELi32ELb1ELb0EEEJSG_NS5_IJNSH_ISF_SB_EENSH_INSA_ILi32EEESB_EEEEEiNS5_IJSB_llEEEiS29_NS20_6fusion15FusionCallbacksIS24_NS2A_17LinearCombinationIiiiiLNS_15FloatRoundStyleE2EEESG_S28_JEEENS4_5SM1004TMEM4LOAD26SM100_TMEM_LOAD_32dp32b32xES1R_NS1C_INS1D_ILi2ELi5ELi2EEENS1T_ILi32EEENSH_INS5_IJS26_NSA_ILi4EEEEEENS5_IJSB_S26_EEEEEEENS4_39AutoVectorizingCopyWithAssumedAlignmentILi128EEENS4_14SM90_TMA_STOREES2Q_S2S_S2S_EEEvvEEEEvNT_6ParamsE:
        .type           _ZN7cutlass13device_kernelINS_4gemm6kernel13GemmUniversalIN4cute5tupleIJiiiiEEENS1_10collective13CollectiveMmaINS1_41MainloopSm100TmaUmmaWarpSpecializedSparseILi6ELi2ELi2ENS5_IJNS4_1CILi1EEENSA_ILi2EEESB_EEEEENS5_IJNSA_ILi128EEESF_SF_EEEaNS5_IJNS4_6LayoutINS5_IJiNS5_IJSC_iEEEiEEENS5_IJlNS5_IJSB_SC_EEElEEEEENSH_INS5_IJNS5_IJSF_iEEESN_iEEENS5_IJNS5_IJSF_NSA_ILi16384EEEEEENS5_IJSB_lEEElEEEEEEEEaNS5_IJlSB_lEEENS4_8TiledMMAINS4_8MMA_AtomIJNS4_22SM100_MMA_S8_SS_SPARSEIaaiLi128ELi128ELNS4_4UMMA5MajorE0ELS10_0ELNSZ_8SaturateE0EEEEEENSH_INS5_IJSB_SB_SB_EEENS5_IJNSA_ILi0EEES15_S15_EEEEENS5_IJNS4_10UnderscoreES18_S18_EEEEENS4_23SM90_TMA_LOAD_MULTICASTENS4_14ComposedLayoutINS4_7SwizzleILi2ELi4ELi3EEENS4_25smem_sparse_ptr_flag_bitsILi2ELi8EEENSH_INS5_IJNS5_IJSB_NSA_ILi8EEEEEENS5_IJSC_NSA_ILi64EEEEEEEEENS5_IJNS5_IJS15_SF_EEESK_EEEEEEEvNS4_8identityENS4_13SM90_TMA_LOADENS1C_INS1D_ILi3ELi4ELi3EEENS4_18smem_ptr_flag_bitsILi8EEENSH_INS5_IJS1H_SF_EEENS5_IJSF_SB_EEEEEEEvS1Q_EENS_8epilogue10collective18CollectiveEpilogueINS20_23Sm100TmaWarpSpecializedILi4ELi2ELi32ELb1ELb0EEEJSG_NS5_IJNSH_ISF_SB_EENSH_INSA_ILi32EEESB_EEEEEiNS5_IJSB_llEEEiS29_NS20_6fusion15FusionCallbacksIS24_NS2A_17LinearCombinationIiiiiLNS_15FloatRoundStyleE2EEESG_S28_JEEENS4_5SM1004TMEM4LOAD26SM100_TMEM_LOAD_32dp32b32xES1R_NS1C_INS1D_ILi2ELi5ELi2EEENS1T_ILi32EEENSH_INS5_IJS26_NSA_ILi4EEEEEENS5_IJSB_S26_EEEEEEENS4_39AutoVectorizingCopyWithAssumedAlignmentILi128EEENS4_14SM90_TMA_STOREES2Q_S2S_S2S_EEEvvEEEEvNT_6ParamsE,@function
        .size           _ZN7cutlass13device_kernelINS_4gemm6kernel13GemmUniversalIN4cute5tupleIJiiiiEEENS1_10collective13CollectiveMmaINS1_41MainloopSm100TmaUmmaWarpSpecializedSparseILi6ELi2ELi2ENS5_IJNS4_1CILi1EEENSA_ILi2EEESB_EEEEENS5_IJNSA_ILi128EEESF_SF_EEEaNS5_IJNS4_6LayoutINS5_IJiNS5_IJSC_iEEEiEEENS5_IJlNS5_IJSB_SC_EEElEEEEENSH_INS5_IJNS5_IJSF_iEEESN_iEEENS5_IJNS5_IJSF_NSA_ILi16384EEEEEENS5_IJSB_lEEElEEEEEEEEaNS5_IJlSB_lEEENS4_8TiledMMAINS4_8MMA_AtomIJNS4_22SM100_MMA_S8_SS_SPARSEIaaiLi128ELi128ELNS4_4UMMA5MajorE0ELS10_0ELNSZ_8SaturateE0EEEEEENSH_INS5_IJSB_SB_SB_EEENS5_IJNSA_ILi0EEES15_S15_EEEEENS5_IJNS4_10UnderscoreES18_S18_EEEEENS4_23SM90_TMA_LOAD_MULTICASTENS4_14ComposedLayoutINS4_7SwizzleILi2ELi4ELi3EEENS4_25smem_sparse_ptr_flag_bitsILi2ELi8EEENSH_INS5_IJNS5_IJSB_NSA_ILi8EEEEEENS5_IJSC_NSA_ILi64EEEEEEEEENS5_IJNS5_IJS15_SF_EEESK_EEEEEEEvNS4_8identityENS4_13SM90_TMA_LOADENS1C_INS1D_ILi3ELi4ELi3EEENS4_18smem_ptr_flag_bitsILi8EEENSH_INS5_IJS1H_SF_EEENS5_IJSF_SB_EEEEEEEvS1Q_EENS_8epilogue10collective18CollectiveEpilogueINS20_23Sm100TmaWarpSpecializedILi4ELi2ELi32ELb1ELb0EEEJSG_NS5_IJNSH_ISF_SB_EENSH_INSA_ILi32EEESB_EEEEEiNS5_IJSB_llEEEiS29_NS20_6fusion15FusionCallbacksIS24_NS2A_17LinearCombinationIiiiiLNS_15FloatRoundStyleE2EEESG_S28_JEEENS4_5SM1004TMEM4LOAD26SM100_TMEM_LOAD_32dp32b32xES1R_NS1C_INS1D_ILi2ELi5ELi2EEENS1T_ILi32EEENSH_INS5_IJS26_NSA_ILi4EEEEEENS5_IJSB_S26_EEEEEEENS4_39AutoVectorizingCopyWithAssumedAlignmentILi128EEENS4_14SM90_TMA_STOREES2Q_S2S_S2S_EEEvvEEEEvNT_6ParamsE,(.L_x_172 - _ZN7cutlass13device_kernelINS_4gemm6kernel13GemmUniversalIN4cute5tupleIJiiiiEEENS1_10collective13CollectiveMmaINS1_41MainloopSm100TmaUmmaWarpSpecializedSparseILi6ELi2ELi2ENS5_IJNS4_1CILi1EEENSA_ILi2EEESB_EEEEENS5_IJNSA_ILi128EEESF_SF_EEEaNS5_IJNS4_6LayoutINS5_IJiNS5_IJSC_iEEEiEEENS5_IJlNS5_IJSB_SC_EEElEEEEENSH_INS5_IJNS5_IJSF_iEEESN_iEEENS5_IJNS5_IJSF_NSA_ILi16384EEEEEENS5_IJSB_lEEElEEEEEEEEaNS5_IJlSB_lEEENS4_8TiledMMAINS4_8MMA_AtomIJNS4_22SM100_MMA_S8_SS_SPARSEIaaiLi128ELi128ELNS4_4UMMA5MajorE0ELS10_0ELNSZ_8SaturateE0EEEEEENSH_INS5_IJSB_SB_SB_EEENS5_IJNSA_ILi0EEES15_S15_EEEEENS5_IJNS4_10UnderscoreES18_S18_EEEEENS4_23SM90_TMA_LOAD_MULTICASTENS4_14ComposedLayoutINS4_7SwizzleILi2ELi4ELi3EEENS4_25smem_sparse_ptr_flag_bitsILi2ELi8EEENSH_INS5_IJNS5_IJSB_NSA_ILi8EEEEEENS5_IJSC_NSA_ILi64EEEEEEEEENS5_IJNS5_IJS15_SF_EEESK_EEEEEEEvNS4_8identityENS4_13SM90_TMA_LOADENS1C_INS1D_ILi3ELi4ELi3EEENS4_18smem_ptr_flag_bitsILi8EEENSH_INS5_IJS1H_SF_EEENS5_IJSF_SB_EEEEEEEvS1Q_EENS_8epilogue10collective18CollectiveEpilogueINS20_23Sm100TmaWarpSpecializedILi4ELi2ELi32ELb1ELb0EEEJSG_NS5_IJNSH_ISF_SB_EENSH_INSA_ILi32EEESB_EEEEEiNS5_IJSB_llEEEiS29_NS20_6fusion15FusionCallbacksIS24_NS2A_17LinearCombinationIiiiiLNS_15FloatRoundStyleE2EEESG_S28_JEEENS4_5SM1004TMEM4LOAD26SM100_TMEM_LOAD_32dp32b32xES1R_NS1C_INS1D_ILi2ELi5ELi2EEENS1T_ILi32EEENSH_INS5_IJS26_NSA_ILi4EEEEEENS5_IJSB_S26_EEEEEEENS4_39AutoVectorizingCopyWithAssumedAlignmentILi128EEENS4_14SM90_TMA_STOREES2Q_S2S_S2S_EEEvvEEEEvNT_6ParamsE)
        .other          _ZN7cutlass13device_kernelINS_4gemm6kernel13GemmUniversalIN4cute5tupleIJiiiiEEENS1_10collective13CollectiveMmaINS1_41MainloopSm100TmaUmmaWarpSpecializedSparseILi6ELi2ELi2ENS5_IJNS4_1CILi1EEENSA_ILi2EEESB_EEEEENS5_IJNSA_ILi128EEESF_SF_EEEaNS5_IJNS4_6LayoutINS5_IJiNS5_IJSC_iEEEiEEENS5_IJlNS5_IJSB_SC_EEElEEEEENSH_INS5_IJNS5_IJSF_iEEESN_iEEENS5_IJNS5_IJSF_NSA_ILi16384EEEEEENS5_IJSB_lEEElEEEEEEEEaNS5_IJlSB_lEEENS4_8TiledMMAINS4_8MMA_AtomIJNS4_22SM100_MMA_S8_SS_SPARSEIaaiLi128ELi128ELNS4_4UMMA5MajorE0ELS10_0ELNSZ_8SaturateE0EEEEEENSH_INS5_IJSB_SB_SB_EEENS5_IJNSA_ILi0EEES15_S15_EEEEENS5_IJNS4_10UnderscoreES18_S18_EEEEENS4_23SM90_TMA_LOAD_MULTICASTENS4_14ComposedLayoutINS4_7SwizzleILi2ELi4ELi3EEENS4_25smem_sparse_ptr_flag_bitsILi2ELi8EEENSH_INS5_IJNS5_IJSB_NSA_ILi8EEEEEENS5_IJSC_NSA_ILi64EEEEEEEEENS5_IJNS5_IJS15_SF_EEESK_EEEEEEEvNS4_8identityENS4_13SM90_TMA_LOADENS1C_INS1D_ILi3ELi4ELi3EEENS4_18smem_ptr_flag_bitsILi8EEENSH_INS5_IJS1H_SF_EEENS5_IJSF_SB_EEEEEEEvS1Q_EENS_8epilogue10collective18CollectiveEpilogueINS20_23Sm100TmaWarpSpecializedILi4ELi2ELi32ELb1ELb0EEEJSG_NS5_IJNSH_ISF_SB_EENSH_INSA_ILi32EEESB_EEEEEiNS5_IJSB_llEEEiS29_NS20_6fusion15FusionCallbacksIS24_NS2A_17LinearCombinationIiiiiLNS_15FloatRoundStyleE2EEESG_S28_JEEENS4_5SM1004TMEM4LOAD26SM100_TMEM_LOAD_32dp32b32xES1R_NS1C_INS1D_ILi2ELi5ELi2EEENS1T_ILi32EEENSH_INS5_IJS26_NSA_ILi4EEEEEENS5_IJSB_S26_EEEEEEENS4_39AutoVectorizingCopyWithAssumedAlignmentILi128EEENS4_14SM90_TMA_STOREES2Q_S2S_S2S_EEEvvEEEEvNT_6ParamsE,@"STO_CUDA_ENTRY STV_DEFAULT"
_ZN7cutlass13device_kernelINS_4gemm6kernel13GemmUniversalIN4cute5tupleIJiiiiEEENS1_10collective13CollectiveMmaINS1_41MainloopSm100TmaUmmaWarpSpecializedSparseILi6ELi2ELi2ENS5_IJNS4_1CILi1EEENSA_ILi2EEESB_EEEEENS5_IJNSA_ILi128EEESF_SF_EEEaNS5_IJNS4_6LayoutINS5_IJiNS5_IJSC_iEEEiEEENS5_IJlNS5_IJSB_SC_EEElEEEEENSH_INS5_IJNS5_IJSF_iEEESN_iEEENS5_IJNS5_IJSF_NSA_ILi16384EEEEEENS5_IJSB_lEEElEEEEEEEEaNS5_IJlSB_lEEENS4_8TiledMMAINS4_8MMA_AtomIJNS4_22SM100_MMA_S8_SS_SPARSEIaaiLi128ELi128ELNS4_4UMMA5MajorE0ELS10_0ELNSZ_8SaturateE0EEEEEENSH_INS5_IJSB_SB_SB_EEENS5_IJNSA_ILi0EEES15_S15_EEEEENS5_IJNS4_10UnderscoreES18_S18_EEEEENS4_23SM90_TMA_LOAD_MULTICASTENS4_14ComposedLayoutINS4_7SwizzleILi2ELi4ELi3EEENS4_25smem_sparse_ptr_flag_bitsILi2ELi8EEENSH_INS5_IJNS5_IJSB_NSA_ILi8EEEEEENS5_IJSC_NSA_ILi64EEEEEEEEENS5_IJNS5_IJS15_SF_EEESK_EEEEEEEvNS4_8identityENS4_13SM90_TMA_LOADENS1C_INS1D_ILi3ELi4ELi3EEENS4_18smem_ptr_flag_bitsILi8EEENSH_INS5_IJS1H_SF_EEENS5_IJSF_SB_EEEEEEEvS1Q_EENS_8epilogue10collective18CollectiveEpilogueINS20_23Sm100TmaWarpSpecializedILi4ELi2ELi32ELb1ELb0EEEJSG_NS5_IJNSH_ISF_SB_EENSH_INSA_ILi32EEESB_EEEEEiNS5_IJSB_llEEEiS29_NS20_6fusion15FusionCallbacksIS24_NS2A_17LinearCombinationIiiiiLNS_15FloatRoundStyleE2EEESG_S28_JEEENS4_5SM1004TMEM4LOAD26SM100_TMEM_LOAD_32dp32b32xES1R_NS1C_INS1D_ILi2ELi5ELi2EEENS1T_ILi32EEENSH_INS5_IJS26_NSA_ILi4EEEEEENS5_IJSB_S26_EEEEEEENS4_39AutoVectorizingCopyWithAssumedAlignmentILi128EEENS4_14SM90_TMA_STOREES2Q_S2S_S2S_EEEvvEEEEvNT_6ParamsE:
[----:B------:R-:W1:Y:S01]  /*0000*/  LDC R1, c[0x0][0x37c] ;  /* 0x0000df00ff017b82 */ /* 0x000e620000000800 */
[----:B------:R-:W2:Y:S01]  /*0010*/  S2R R107, SR_TID.X ;  /* 0x00000000006b7919 */ /* 0x000ea20000002100 */
[----:B------:R-:W3:Y:S01]  /*0020*/  LDCU.64 UR6, c[0x0][0xa90] ;  /* 0x00015200ff0677ac */ /* 0x000ee20008000a00 */
[----:B------:R-:W-:Y:S01]  /*0030*/  PRMT R93, RZ, 0x7610, R93 ;  /* 0x00007610ff5d7816 */ /* 0x000fe2000000005d */
[----:B------:R-:W4:Y:S01]  /*0040*/  LDCU.64 UR38, c[0x0][0x358] ;  /* 0x00006b00ff2677ac */ /* 0x000f220008000a00 */
[----:B------:R-:W-:Y:S02]  /*0050*/  ELECT P4, URZ, PT ;  /* 0x0000000000ff782f */ /* 0x000fe40003880000 */
[----:B---3--:R-:W-:-:S04]  /*0060*/  ISETP.NE.U32.AND P0, PT, RZ, UR6, PT ;  /* 0x00000006ff007c0c */ /* 0x008fc8000bf05070 */
[----:B------:R-:W-:Y:S02]  /*0070*/  ISETP.NE.AND.EX P1, PT, RZ, UR7, PT, P0 ;  /* 0x00000007ff007c0c */ /* 0x000fe4000bf25300 */
[----:B--2---:R-:W-:-:S05]  /*0080*/  SHF.R.U32.HI R98, RZ, 0x5, R107 ;  /* 0x00000005ff627819 */ /* 0x004fca000001166b */
[----:B------:R-:W2:Y:S02]  /*0090*/  SHFL.IDX PT, R0, R98, RZ, 0x1f ;  /* 0x00001fff62007589 */ /* 0x000ea400000e0000 */
[----:B--2---:R-:W-:-:S04]  /*00a0*/  R2UR UR8, R0 ;  /* 0x00000000000872ca */ /* 0x004fc800000e0000 */
[----:B-1--4-:R-:W-:Y:S05]  /*00b0*/  @P1 BRA `(.L_x_0) ;  /* 0x00000000002c1947 */ /* 0x012fea0003800000 */
[----:B------:R-:W1:Y:S02]  /*00c0*/  LDCU.64 UR4, c[0x0][0xa88] ;  /* 0x00015100ff0477ac */ /* 0x000e640008000a00 */
[----:B-1----:R-:W-:-:S04]  /*00d0*/  UISETP.NE.U32.AND UP0, UPT, UR4, URZ, UPT ;  /* 0x000000ff0400728c */ /* 0x002fc8000bf05070 */
[----:B------:R-:W-:-:S09]  /*00e0*/  UISETP.NE.AND.EX UP0, UPT, UR5, URZ, UPT, UP0 ;  /* 0x000000ff0500728c */ /* 0x000fd2000bf05300 */
[----:B------:R-:W-:Y:S05]  /*00f0*/  BRA.U !UP0, `(.L_x_1) ;  /* 0x0000000108107547 */ /* 0x000fea000b800000 */
[----:B------:R-:W1:Y:S02]  /*0100*/  LDC.64 R48, c[0x0][0xa88] ;  /* 0x0002a200ff307b82 */ /* 0x000e640000000a00 */
[----:B-1----:R1:W5:Y:S01]  /*0110*/  LDG.E R48, desc[UR38][R48.64] ;  /* 0x0000002630307981 */ /* 0x002362000c1e1900 */
[----:B------:R-:W-:Y:S01]  /*0120*/  HFMA2 R93, -RZ, RZ, 0, 5.9604644775390625e-08 ;  /* 0x00000001ff5d7431 */ /* 0x000fe200000001ff */
[----:B------:R-:W-:Y:S05]  /*0130*/  BRA `(.L_x_0) ;  /* 0x00000000000c7947 */ /* 0x000fea0003800000 */
.L_x_1:
[----:B------:R-:W1:Y:S01]  /*0140*/  LDCU UR4, c[0x0][0xa80] ;  /* 0x00015000ff0477ac */ /* 0x000e620008000800 */
[----:B------:R-:W-:Y:S01]  /*0150*/  HFMA2 R93, -RZ, RZ, 0, 5.9604644775390625e-08 ;  /* 0x00000001ff5d7431 */ /* 0x000fe200000001ff */
[----:B-1----:R-:W-:-:S07]  /*0160*/  MOV R48, UR4 ;  /* 0x0000000400307c02 */ /* 0x002fce0008000f00 */
.L_x_0:
[----:B------:R-:W2:Y:S02]  /*0170*/  LDCU.64 UR4, c[0x0][0xab0] ;  /* 0x00015600ff0477ac */ /* 0x000ea40008000a00 */
[----:B--2---:R-:W-:-:S04]  /*0180*/  UISETP.NE.U32.AND UP0, UPT, UR4, URZ, UPT ;  /* 0x000000ff0400728c */ /* 0x004fc8000bf05070 */
[----:B------:R-:W-:-:S09]  /*0190*/  UISETP.NE.AND.EX UP0, UPT, UR5, URZ, UPT, UP0 ;  /* 0x000000ff0500728c */ /* 0x000fd2000bf05300 */
[----:B------:R-:W-:Y:S05]  /*01a0*/  BRA.U UP0, `(.L_x_2) ;  /* 0x0000000100247547 */ /* 0x000fea000b800000 */
[----:B------:R-:W2:Y:S02]  /*01b0*/  LDCU.64 UR4, c[0x0][0xaa8] ;  /* 0x00015500ff0477ac */ /* 0x000ea40008000a00 */
[----:B--2---:R-:W-:-:S04]  /*01c0*/  UISETP.NE.U32.AND UP0, UPT, UR4, URZ, UPT ;  /* 0x000000ff0400728c */ /* 0x004fc8000bf05070 */
[----:B------:R-:W-:-:S09]  /*01d0*/  UISETP.NE.AND.EX UP0, UPT, UR5, URZ, UPT, UP0 ;  /* 0x000000ff0500728c */ /* 0x000fd2000bf05300 */
[----:B------:R-:W-:Y:S05]  /*01e0*/  BRA.U !UP0, `(.L_x_3) ;  /* 0x00000001080c7547 */ /* 0x000fea000b800000 */
[----:B------:R-:W2:Y:S02]  /*01f0*/  LDC.64 R46, c[0x0][0xaa8] ;  /* 0x0002aa00ff2e7b82 */ /* 0x000ea40000000a00 */
[----:B--2---:R2:W5:Y:S01]  /*0200*/  LDG.E R46, desc[UR38][R46.64] ;  /* 0x000000262e2e7981 */ /* 0x004562000c1e1900 */
[----:B------:R-:W-:Y:S05]  /*0210*/  BRA `(.L_x_2) ;  /* 0x0000000000087947 */ /* 0x000fea0003800000 */
.L_x_3:
[----:B------:R-:W2:Y:S02]  /*0220*/  LDCU UR4, c[0x0][0xaa0] ;  /* 0x00015400ff0477ac */ /* 0x000ea40008000800 */
[----:B--2---:R-:W-:Y:S02]  /*0230*/  MOV R46, UR4 ;  /* 0x00000004002e7c02 */ /* 0x004fe40008000f00 */
.L_x_2:
[----:B------:R-:W-:Y:S01]  /*0240*/  IMAD.U32 R0, RZ, RZ, UR8 ;  /* 0x00000008ff007e24 */ /* 0x000fe2000f8e00ff */
[----:B------:R-:W-:Y:S04]  /*0250*/  BSSY.RECONVERGENT B0, `(.L_x_4) ;  /* 0x000000f000007945 */ /* 0x000fe80003800200 */
[C---:B------:R-:W-:Y:S02]  /*0260*/  ISETP.NE.OR P2, PT, R0.reuse, 0x1, !P4 ;  /* 0x000000010000780c */ /* 0x040fe40006745670 */
[----:B------:R-:W-:-:S11]  /*0270*/  ISETP.NE.OR P1, PT, R0, 0x3, !P4 ;  /* 0x000000030000780c */ /* 0x000fd60006725670 */
[----:B------:R-:W-:Y:S05]  /*0280*/  @P2 BRA `(.L_x_5) ;  /* 0x00000000002c2947 */ /* 0x000fea0003800000 */
[----:B------:R-:W3:Y:S02]  /*0290*/  LDCU.64 UR4, c[0x0][0x348] ;  /* 0x00006900ff0477ac */ /* 0x000ee40008000a00 */
[----:B---3--:R-:W-:Y:S02]  /*02a0*/  UIADD3 UR12, UP2, UPT, UR4, 0x80, URZ ;  /* 0x00000080040c7890 */ /* 0x008fe4000ff5e0ff */
[----:B------:R-:W-:Y:S02]  /*02b0*/  UIADD3 UR10, UP1, UPT, UR4, 0x280, URZ ;  /* 0x00000280040a7890 */ /* 0x000fe4000ff3e0ff */
[----:B------:R-:W-:Y:S02]  /*02c0*/  UIADD3 UR4, UP0, UPT, UR4, 0x180, URZ ;  /* 0x0000018004047890 */ /* 0x000fe4000ff1e0ff */
[----:B------:R-:W-:Y:S02]  /*02d0*/  UIADD3.X UR13, UPT, UPT, URZ, UR5, URZ, UP2, !UPT ;  /* 0x00000005ff0d7290 */ /* 0x000fe400097fe4ff */
[----:B------:R-:W-:-:S02]  /*02e0*/  UIADD3.X UR11, UPT, UPT, URZ, UR5, URZ, UP1, !UPT ;  /* 0x00000005ff0b7290 */ /* 0x000fc40008ffe4ff */
[----:B------:R-:W-:-:S05]  /*02f0*/  UIADD3.X UR5, UPT, UPT, URZ, UR5, URZ, UP0, !UPT ;  /* 0x00000005ff057290 */ /* 0x000fca00087fe4ff */
[----:B------:R3:W-:Y:S02]  /*0300*/  UTMACCTL.PF [UR12] ;  /* 0x000000000c0079b9 */ /* 0x0007e40008040000 */
[----:B------:R3:W-:Y:S02]  /*0310*/  UTMACCTL.PF [UR10] ;  /* 0x000000000a0079b9 */ /* 0x0007e40008040000 */
[----:B------:R3:W-:Y:S02]  /*0320*/  UTMACCTL.PF [UR4] ;  /* 0x00000000040079b9 */ /* 0x0007e40008040000 */
[----:B---3--:R-:W-:Y:S01]  /*0330*/  NOP ;  /* 0x0000000000007918 */ /* 0x008fe20000000000 */
.L_x_5:
[----:B------:R-:W-:Y:S05]  /*0340*/  BSYNC.RECONVERGENT B0 ;  /* 0x0000000000007941 */ /* 0x000fea0003800200 */
.L_x_4:
[----:B------:R-:W-:Y:S04]  /*0350*/  BSSY.RECONVERGENT B0, `(.L_x_6) ;  /* 0x000000a000007945 */ /* 0x000fe80003800200 */
[----:B------:R-:W-:Y:S05]  /*0360*/  @P1 BRA `(.L_x_7) ;  /* 0x0000000000201947 */ /* 0x000fea0003800000 */
[----:B------:R-:W3:Y:S02]  /*0370*/  LDCU.64 UR4, c[0x0][0x348] ;  /* 0x00006900ff0477ac */ /* 0x000ee40008000a00 */
[----:B---3--:R-:W-:Y:S02]  /*0380*/  UIADD3 UR10, UP1, UPT, UR4, 0x780, URZ ;  /* 0x00000780040a7890 */ /* 0x008fe4000ff3e0ff */
[----:B------:R-:W-:Y:S02]  /*0390*/  UIADD3 UR4, UP0, UPT, UR4, 0x880, URZ ;  /* 0x0000088004047890 */ /* 0x000fe4000ff1e0ff */
[----:B------:R-:W-:Y:S02]  /*03a0*/  UIADD3.X UR11, UPT, UPT, URZ, UR5, URZ, UP1, !UPT ;  /* 0x00000005ff0b7290 */ /* 0x000fe40008ffe4ff */
[----:B------:R-:W-:-:S07]  /*03b0*/  UIADD3.X UR5, UPT, UPT, URZ, UR5, URZ, UP0, !UPT ;  /* 0x00000005ff057290 */ /* 0x000fce00087fe4ff */
[----:B------:R3:W-:Y:S02]  /*03c0*/  UTMACCTL.PF [UR10] ;  /* 0x000000000a0079b9 */ /* 0x0007e40008040000 */
[----:B------:R3:W-:Y:S02]  /*03d0*/  UTMACCTL.PF [UR4] ;  /* 0x00000000040079b9 */ /* 0x0007e40008040000 */
[----:B---3--:R-:W-:Y:S01]  /*03e0*/  NOP ;  /* 0x0000000000007918 */ /* 0x008fe20000000000 */
.L_x_7:
[----:B------:R-:W-:Y:S05]  /*03f0*/  BSYNC.RECONVERGENT B0 ;  /* 0x0000000000007941 */ /* 0x000fea0003800200 */
.L_x_6:
[----:B------:R-:W3:Y:S01]  /*0400*/  LDCU.64 UR4, c[0x0][0xa88] ;  /* 0x00015100ff0477ac */ /* 0x000ee20008000a00 */
[----:B------:R-:W-:Y:S01]  /*0410*/  ISETP.NE.AND.EX P0, PT, RZ, UR7, PT, P0 ;  /* 0x00000007ff007c0c */ /* 0x000fe2000bf05300 */
[----:B------:R-:W-:Y:S01]  /*0420*/  UPLOP3.LUT UP5, UPT, UPT, UPT, UPT, 0x80, 0x8 ;  /* 0x000000000008789c */ /* 0x000fe20003faf070 */
[----:B---3--:R-:W-:-:S04]  /*0430*/  ISETP.NE.U32.AND P1, PT, RZ, UR4, PT ;  /* 0x00000004ff007c0c */ /* 0x008fc8000bf25070 */
[----:B------:R-:W-:-:S13]  /*0440*/  ISETP.NE.AND.EX P1, PT, RZ, UR5, PT, P1 ;  /* 0x00000005ff007c0c */ /* 0x000fda000bf25310 */
[----:B------:R-:W-:Y:S05]  /*0450*/  @P1 BRA P0, `(.L_x_8) ;  /* 0x0000000000281947 */ /* 0x000fea0000000000 */
[----:B-----5:R-:W-:Y:S01]  /*0460*/  R2UR UR9, R48 ;  /* 0x00000000300972ca */ /* 0x020fe200000e0000 */
[----:B------:R-:W-:Y:S02]  /*0470*/  UISETP.NE.U32.AND UP2, UPT, UR6, URZ, UPT ;  /* 0x000000ff0600728c */ /* 0x000fe4000bf45070 */
[----:B------:R-:W-:Y:S02]  /*0480*/  UISETP.NE.U32.AND UP0, UPT, UR4, URZ, UPT ;  /* 0x000000ff0400728c */ /* 0x000fe4000bf05070 */
[----:B------:R-:W-:Y:S02]  /*0490*/  UISETP.NE.AND.EX UP2, UPT, UR7, URZ, UPT, UP2 ;  /* 0x000000ff0700728c */ /* 0x000fe4000bf45320 */
[----:B------:R-:W-:-:S04]  /*04a0*/  UISETP.NE.AND.EX UP0, UPT, UR5, URZ, UPT, UP0 ;  /* 0x000000ff0500728c */ /* 0x000fc8000bf05300 */
[----:B------:R-:W-:Y:S02]  /*04b0*/  USEL UR4, URZ, 0xffffffff, UP0 ;  /* 0xffffffffff047887 */ /* 0x000fe40008000000 */
[----:B------:R-:W-:-:S04]  /*04c0*/  UISETP.NE.AND UP1, UPT, UR9, URZ, UPT ;  /* 0x000000ff0900728c */ /* 0x000fc8000bf25270 */
[----:B------:R-:W-:-:S04]  /*04d0*/  @!UP2 USEL UR4, URZ, 0xffffffff, UP1 ;  /* 0xffffffffff04a887 */ /* 0x000fc80008800000 */
[----:B------:R-:W-:-:S04]  /*04e0*/  ULOP3.LUT UR4, UR4, 0x1, URZ, 0xc0, !UPT ;  /* 0x0000000104047892 */ /* 0x000fc8000f8ec0ff */
[----:B------:R-:W-:-:S11]  /*04f0*/  UISETP.NE.U32.AND UP5, UPT, UR4, 0x1, UPT ;  /* 0x000000010400788c */ /* 0x000fd6000bfa5070 */
.L_x_8:
[----:B------:R-:W3:Y:S01]  /*0500*/  SHFL.IDX PT, R2, R98, RZ, 0x1f ;  /* 0x00001fff62027589 */ /* 0x000ee200000e0000 */
[----:B------:R-:W-:Y:S01]  /*0510*/  UISETP.EQ.AND UP0, UPT, UR8, 0x3, UP5 ;  /* 0x000000030800788c */ /* 0x000fe2000af02270 */
[----:B---3--:R-:W-:-:S13]  /*0520*/  ISETP.NE.AND P0, PT, R2, RZ, PT ;  /* 0x000000ff0200720c */ /* 0x008fda0003f05270 */
[----:B------:R-:W-:Y:S05]  /*0530*/  @P0 BRA `(.L_x_9) ;  /* 0x0000000000680947 */ /* 0x000fea0003800000 */
[----:B------:R-:W3:Y:S01]  /*0540*/  S2UR UR6, SR_CgaCtaId ;  /* 0x00000000000679c3 */ /* 0x000ee20000008800 */
[----:B------:R-:W-:Y:S01]  /*0550*/  UMOV UR7, 0x400 ;  /* 0x0000040000077882 */ /* 0x000fe20000000000 */
[----:B------:R-:W-:Y:S01]  /*0560*/  UMOV UR5, 0x1 ;  /* 0x0000000100057882 */ /* 0x000fe20000000000 */
[----:B------:R-:W-:Y:S01]  /*0570*/  UMOV UR4, 0x2 ;  /* 0x0000000200047882 */ /* 0x000fe20000000000 */
[----:B------:R-:W-:-:S04]  /*0580*/  UIADD3 UR10, UPT, UPT, -UR5, 0x100000, URZ ;  /* 0x00100000050a7890 */ /* 0x000fc8000fffe1ff */
[----:B------:R-:W-:Y:S02]  /*0590*/  USHF.L.U32 UR11, UR10, 0xb, URZ ;  /* 0x0000000b0a0b7899 */ /* 0x000fe400080006ff */
[----:B------:R-:W-:Y:S02]  /*05a0*/  USHF.L.U32 UR10, UR10, 0x1, URZ ;  /* 0x000000010a0a7899 */ /* 0x000fe400080006ff */
[----:B------:R-:W-:-:S04]  /*05b0*/  UIADD3 UR4, UPT, UPT, -UR4, 0x100000, URZ ;  /* 0x0010000004047890 */ /* 0x000fc8000fffe1ff */
[----:B------:R-:W-:Y:S02]  /*05c0*/  USHF.L.U32 UR5, UR4, 0xb, URZ ;  /* 0x0000000b04057899 */ /* 0x000fe400080006ff */
[----:B------:R-:W-:Y:S01]  /*05d0*/  USHF.L.U32 UR4, UR4, 0x1, URZ ;  /* 0x0000000104047899 */ /* 0x000fe200080006ff */
[----:B------:R-:W-:Y:S01]  /*05e0*/  ELECT P0, URZ, PT ;  /* 0x0000000000ff782f */ /* 0x000fe20003800000 */
[----:B---3--:R-:W-:Y:S01]  /*05f0*/  ULEA UR6, UR6, UR7, 0x18 ;  /* 0x0000000706067291 */ /* 0x008fe2000f8ec0ff */
[----:B------:R-:W3:Y:S11]  /*0600*/  FENCE.VIEW.ASYNC.S ;  /* 0x00000000000073c6 */ /* 0x000ef60000000000 */
[----:B---3--:R3:W4:Y:S01]  /*0610*/  SYNCS.EXCH.64 URZ, [UR6], UR10 ;  /* 0x0000000a06ff75b2 */ /* 0x0087220008000100 */
[----:B------:R3:W1:Y:S01]  /*0620*/  SYNCS.EXCH.64 URZ, [UR6+0x30], UR4 ;  /* 0x0000300406ff75b2 */ /* 0x0006620008000100 */
        /* <DEDUP_REMOVED lines=10> */
[----:B------:R-:W-:Y:S01]  /*06d0*/  NOP ;  /* 0x0000000000007918 */ /* 0x000fe20000000000 */
.L_x_9:
[----:B------:R-:W2:Y:S01]  /*06e0*/  SHFL.IDX PT, R2, R98, RZ, 0x1f ;  /* 0x00001fff62027589 */ /* 0x000ea200000e0000 */
[----:B------:R-:W-:Y:S01]  /*06f0*/  NOP ;  /* 0x0000000000007918 */ /* 0x000fe20000000000 */
[----:B--2---:R-:W-:-:S13]  /*0700*/  ISETP.NE.AND P0, PT, R2, 0x1, PT ;  /* 0x000000010200780c */ /* 0x004fda0003f05270 */
[----:B------:R-:W-:Y:S05]  /*0710*/  @P0 BRA `(.L_x_10) ;  /* 0x0000000000580947 */ /* 0x000fea0003800000 */
[----:B---3--:R-:W2:Y:S01]  /*0720*/  S2UR UR6, SR_CgaCtaId ;  /* 0x00000000000679c3 */ /* 0x008ea20000008800 */
        /* <DEDUP_REMOVED lines=10> */
[----:B--2---:R-:W-:Y:S01]  /*07d0*/  ULEA UR6, UR6, UR7, 0x18 ;  /* 0x0000000706067291 */ /* 0x004fe2000f8ec0ff */
[----:B------:R-:W2:Y:S11]  /*07e0*/  FENCE.VIEW.ASYNC.S ;  /* 0x00000000000073c6 */ /* 0x000eb60000000000 */
[----:B--2---:R2:W3:Y:S01]  /*07f0*/  SYNCS.EXCH.64 URZ, [UR6+0x60], UR10 ;  /* 0x0000600a06ff75b2 */ /* 0x0044e20008000100 */
        /* <DEDUP_REMOVED lines=8> */
.L_x_10:
[----:B------:R-:W4:Y:S01]  /*0880*/  SHFL.IDX PT, R2, R98, RZ, 0x1f ;  /* 0x00001fff62027589 */ /* 0x000f2200000e0000 */
[----:B------:R-:W-:Y:S01]  /*0890*/  NOP ;  /* 0x0000000000007918 */ /* 0x000fe20000000000 */
[----:B----4-:R-:W-:-:S13]  /*08a0*/  ISETP.NE.AND P0, PT, R2, 0x3, PT ;  /* 0x000000030200780c */ /* 0x010fda0003f05270 */
[----:B------:R-:W-:Y:S05]  /*08b0*/  @P0 BRA `(.L_x_11) ;  /* 0x0000000000300947 */ /* 0x000fea0003800000 */
[----:B--23--:R-:W2:Y:S01]  /*08c0*/  S2UR UR5, SR_CgaCtaId ;  /* 0x00000000000579c3 */ /* 0x00cea20000008800 */
[----:B------:R-:W-:Y:S01]  /*08d0*/  UMOV UR6, 0x400 ;  /* 0x0000040000067882 */ /* 0x000fe20000000000 */
[----:B------:R-:W-:Y:S01]  /*08e0*/  UMOV UR4, 0x20 ;  /* 0x0000002000047882 */ /* 0x000fe20000000000 */
[----:B------:R-:W-:Y:S01]  /*08f0*/  ELECT P0, URZ, PT ;  /* 0x0000000000ff782f */ /* 0x000fe20003800000 */
[----:B--2---:R-:W-:Y:S02]  /*0900*/  ULEA UR5, UR5, UR6, 0x18 ;  /* 0x0000000605057291 */ /* 0x004fe4000f8ec0ff */
[----:B------:R-:W-:-:S04]  /*0910*/  UIADD3 UR6, UPT, UPT, -UR4, 0x100000, URZ ;  /* 0x0010000004067890 */ /* 0x000fc8000fffe1ff */
[----:B------:R-:W-:Y:S02]  /*0920*/  USHF.L.U32 UR7, UR6, 0xb, URZ ;  /* 0x0000000b06077899 */ /* 0x000fe400080006ff */
[----:B------:R-:W-:Y:S01]  /*0930*/  USHF.L.U32 UR6, UR6, 0x1, URZ ;  /* 0x0000000106067899 */ /* 0x000fe200080006ff */
[----:B------:R-:W2:Y:S11]  /*0940*/  FENCE.VIEW.ASYNC.S ;  /* 0x00000000000073c6 */ /* 0x000eb60000000000 */
[----:B--2---:R4:W2:Y:S01]  /*0950*/  SYNCS.EXCH.64 URZ, [UR5+0xa0], UR6 ;  /* 0x0000a00605ff75b2 */ /* 0x0048a20008000100 */
[----:B------:R4:W3:Y:S02]  /*0960*/  SYNCS.EXCH.64 URZ, [UR5+0xa8], UR6 ;  /* 0x0000a80605ff75b2 */ /* 0x0008e40008000100 */
[----:B----4-:R-:W-:Y:S01]  /*0970*/  NOP ;  /* 0x0000000000007918 */ /* 0x010fe20000000000 */
.L_x_11:
[----:B------:R-:W4:Y:S01]  /*0980*/  SHFL.IDX PT, R2, R98, RZ, 0x1f ;  /* 0x00001fff62027589 */ /* 0x000f2200000e0000 */
[----:B------:R-:W-:Y:S01]  /*0990*/  NOP ;  /* 0x0000000000007918 */ /* 0x000fe20000000000 */
[----:B----4-:R-:W-:-:S13]  /*09a0*/  ISETP.NE.AND P0, PT, R2, 0x4, PT ;  /* 0x000000040200780c */ /* 0x010fda0003f05270 */
[----:B------:R-:W-:Y:S05]  /*09b0*/  @P0 BRA `(.L_x_12) ;  /* 0x00000000004c0947 */ /* 0x000fea0003800000 */
[----:B--23--:R-:W2:Y:S01]  /*09c0*/  S2UR UR5, SR_CgaCtaId ;  /* 0x00000000000579c3 */ /* 0x00cea20000008800 */
[----:B------:R-:W-:Y:S01]  /*09d0*/  UMOV UR7, 0x1e0 ;  /* 0x000001e000077882 */ /* 0x000fe20000000000 */
[----:B------:R-:W-:Y:S01]  /*09e0*/  UMOV UR6, 0x400 ;  /* 0x0000040000067882 */ /* 0x000fe20000000000 */
[----:B------:R-:W-:Y:S01]  /*09f0*/  USEL UR7, UR7, 0x1a0, UP5 ;  /* 0x000001a007077887 */ /* 0x000fe2000a800000 */
[----:B------:R-:W-:Y:S01]  /*0a00*/  UMOV UR4, 0x1 ;  /* 0x0000000100047882 */ /* 0x000fe20000000000 */
[----:B------:R-:W-:Y:S01]  /*0a10*/  ELECT P0, URZ, PT ;  /* 0x0000000000ff782f */ /* 0x000fe20003800000 */
[----:B------:R-:W-:-:S04]  /*0a20*/  UIADD3 UR10, UPT, UPT, -UR4, 0x100000, URZ ;  /* 0x00100000040a7890 */ /* 0x000fc8000fffe1ff */
[----:B------:R-:W-:Y:S02]  /*0a30*/  USHF.L.U32 UR11, UR10, 0xb, URZ ;  /* 0x0000000b0a0b7899 */ /* 0x000fe400080006ff */
[----:B------:R-:W-:Y:S02]  /*0a40*/  USHF.L.U32 UR10, UR10, 0x1, URZ ;  /* 0x000000010a0a7899 */ /* 0x000fe400080006ff */
[----:B--2---:R-:W-:Y:S02]  /*0a50*/  ULEA UR5, UR5, UR6, 0x18 ;  /* 0x0000000605057291 */ /* 0x004fe4000f8ec0ff */
[----:B------:R-:W-:-:S04]  /*0a60*/  UIADD3 UR6, UPT, UPT, -UR7, 0x100000, URZ ;  /* 0x0010000007067890 */ /* 0x000fc8000fffe1ff */
[----:B------:R-:W-:Y:S02]  /*0a70*/  USHF.L.U32 UR7, UR6, 0xb, URZ ;  /* 0x0000000b06077899 */ /* 0x000fe400080006ff */
[----:B------:R-:W-:Y:S01]  /*0a80*/  USHF.L.U32 UR6, UR6, 0x1, URZ ;  /* 0x0000000106067899 */ /* 0x000fe200080006ff */
[----:B------:R-:W2:Y:S03]  /*0a90*/  FENCE.VIEW.ASYNC.S ;  /* 0x00000000000073c6 */ /* 0x000ea60000000000 */
[----:B--2---:R4:W2:Y:S08]  /*0aa0*/  SYNCS.EXCH.64 URZ, [UR5+0xb0], UR10 ;  /* 0x0000b00a05ff75b2 */ /* 0x0048b00008000100 */
[----:B------:R4:W3:Y:S01]  /*0ab0*/  SYNCS.EXCH.64 URZ, [UR5+0xc0], UR6 ;  /* 0x0000c00605ff75b2 */ /* 0x0008e20008000100 */
[----:B------:R4:W1:Y:S01]  /*0ac0*/  SYNCS.EXCH.64 URZ, [UR5+0xb8], UR10 ;  /* 0x0000b80a05ff75b2 */ /* 0x0008620008000100 */
[----:B------:R4:W1:Y:S02]  /*0ad0*/  SYNCS.EXCH.64 URZ, [UR5+0xc8], UR6 ;  /* 0x0000c80605ff75b2 */ /* 0x0008640008000100 */
[----:B----4-:R-:W-:Y:S01]  /*0ae0*/  NOP ;  /* 0x0000000000007918 */ /* 0x010fe20000000000 */
.L_x_12:
[----:B------:R-:W4:Y:S01]  /*0af0*/  SHFL.IDX PT, R2, R98, RZ, 0x1f ;  /* 0x00001fff62027589 */ /* 0x000f2200000e0000 */
[----:B------:R-:W-:Y:S01]  /*0b00*/  NOP ;  /* 0x0000000000007918 */ /* 0x000fe20000000000 */
[----:B----4-:R-:W-:-:S13]  /*0b10*/  ISETP.NE.AND P0, PT, R2, 0x5, PT ;  /* 0x000000050200780c */ /* 0x010fda0003f05270 */
[----:B------:R-:W-:Y:S05]  /*0b20*/  @P0 BRA `(.L_x_13) ;  /* 0x0000000000480947 */ /* 0x000fea0003800000 */
[----:B--23--:R-:W2:Y:S01]  /*0b30*/  S2UR UR6, SR_CgaCtaId ;  /* 0x00000000000679c3 */ /* 0x00cea20000008800 */
        /* <DEDUP_REMOVED lines=12> */
[----:B--2---:R4:W2:Y:S01]  /*0c00*/  SYNCS.EXCH.64 URZ, [UR6+0xd0], UR10 ;  /* 0x0000d00a06ff75b2 */ /* 0x0048a20008000100 */
[----:B------:R4:W3:Y:S01]  /*0c10*/  SYNCS.EXCH.64 URZ, [UR6+0xe0], UR4 ;  /* 0x0000e00406ff75b2 */ /* 0x0008e20008000100 */
[----:B------:R4:W1:Y:S01]  /*0c20*/  SYNCS.EXCH.64 URZ, [UR6+0xd8], UR10 ;  /* 0x0000d80a06ff75b2 */ /* 0x0008620008000100 */
[----:B------:R4:W1:Y:S02]  /*0c30*/  SYNCS.EXCH.64 URZ, [UR6+0xe8], UR4 ;  /* 0x0000e80406ff75b2 */ /* 0x0008640008000100 */
[----:B----4-:R-:W-:Y:S01]  /*0c40*/  NOP ;  /* 0x0000000000007918 */ /* 0x010fe20000000000 */
.L_x_13:
        /* <DEDUP_REMOVED lines=14> */
[----:B------:R4:W3:Y:S01]  /*0d30*/  SYNCS.EXCH.64 URZ, [UR5+0x100], UR6 ;  /* 0x0001000605ff75b2 */ /* 0x0008e20008000100 */
[----:B------:R4:W1:Y:S01]  /*0d40*/  SYNCS.EXCH.64 URZ, [UR5+0xf8], UR6 ;  /* 0x0000f80605ff75b2 */ /* 0x0008620008000100 */
[----:B------:R4:W1:Y:S02]  /*0d50*/  SYNCS.EXCH.64 URZ, [UR5+0x108], UR6 ;  /* 0x0001080605ff75b2 */ /* 0x0008640008000100 */
[----:B----4-:R-:W-:Y:S01]  /*0d60*/  NOP ;  /* 0x0000000000007918 */ /* 0x010fe20000000000 */
.L_x_14:
[----:B--23--:R-:W2:Y:S01]  /*0d70*/  LDCU UR4, c[0x0][0x36c] ;  /* 0x00006d80ff0477ac */ /* 0x00cea20008000800 */
[----:B------:R-:W-:Y:S01]  /*0d80*/  ISETP.NE.OR P4, PT, R0, 0x2, !P4 ;  /* 0x000000020000780c */ /* 0x000fe20006785670 */
[----:B------:R-:W-:Y:S01]  /*0d90*/  NOP ;  /* 0x0000000000007918 */ /* 0x000fe20000000000 */
[----:B------:R-:W-:Y:S01]  /*0da0*/  LOP3.LUT R3, R107, 0x1f, RZ, 0xc0, !PT ;  /* 0x0000001f6b037812 */ /* 0x000fe200078ec0ff */
[----:B------:R-:W-:Y:S02]  /*0db0*/  UISETP.NE.AND UP4, UPT, UR8, URZ, UPT ;  /* 0x000000ff0800728c */ /* 0x000fe4000bf85270 */
[----:B--2---:R-:W-:-:S09]  /*0dc0*/  UISETP.EQ.U32.AND UP1, UPT, UR4, 0x1, UPT ;  /* 0x000000010400788c */ /* 0x004fd2000bf22070 */
[----:B------:R-:W-:Y:S05]  /*0dd0*/  BRA.U !UP1, `(.L_x_15) ;  /* 0x0000000109087547 */ /* 0x000fea000b800000 */
[----:B-1----:R-:W-:Y:S01]  /*0de0*/  UCGABAR_ARV ;  /* 0x00000000000079c7 */ /* 0x002fe20008000000 */
[----:B------:R-:W-:Y:S05]  /*0df0*/  BRA `(.L_x_16) ;  /* 0x0000000000047947 */ /* 0x000fea0003800000 */
.L_x_15:
[----:B-1----:R-:W-:Y:S01]  /*0e00*/  NOP ;  /* 0x0000000000007918 */ /* 0x002fe20000000000 */
.L_x_16:
[----:B------:R-:W1:Y:S01]  /*0e10*/  S2UR UR5, SR_CTAID.Y ;  /* 0x00000000000579c3 */ /* 0x000e620000002600 */
[----:B------:R-:W-:-:S05]  /*0e20*/  CS2R.32 R92, SR_CgaSize ;  /* 0x00000000005c7805 */ /* 0x000fca0000008a00 */
[----:B------:R-:W-:-:S05]  /*0e30*/  IMAD R92, R92, -0xa0, RZ ;  /* 0xffffff605c5c7824 */ /* 0x000fca00078e02ff */
[----:B------:R-:W-:-:S14]  /*0e40*/  R2UR UR4, R92 ;  /* 0x000000005c0472ca */ /* 0x000fdc00000e0000 */
[----:B------:R-:W2:Y:S01]  /*0e50*/  LDCU UR4, c[0x0][UR4+0x2b4] ;  /* 0x00005680040477ac */ /* 0x000ea20008000800 */
[----:B------:R-:W-:-:S05]  /*0e60*/  CS2R.32 R92, SR_CgaSize ;  /* 0x00000000005c7805 */ /* 0x000fca0000008a00 */
[----:B------:R-:W-:-:S05]  /*0e70*/  IMAD R92, R92, -0xa0, RZ ;  /* 0xffffff605c5c7824 */ /* 0x000fca00078e02ff */
[----:B------:R-:W-:-:S14]  /*0e80*/  R2UR UR6, R92 ;  /* 0x000000005c0672ca */ /* 0x000fdc00000e0000 */
[----:B------:R-:W3:Y:S01]  /*0e90*/  LDCU UR6, c[0x0][UR6+0x2b0] ;  /* 0x00005600060677ac */ /* 0x000ee20008000800 */
[----:B------:R-:W4:Y:S01]  /*0ea0*/  S2UR UR11, SR_CTAID.X ;  /* 0x00000000000b79c3 */ /* 0x000f220000002500 */
[----:B------:R-:W-:Y:S01]  /*0eb0*/  UISETP.NE.AND UP2, UPT, UR8, 0x2, UPT ;  /* 0x000000020800788c */ /* 0x000fe2000bf45270 */
[----:B------:R-:W-:-:S05]  /*0ec0*/  CS2R.32 R0, SR_CgaSize ;  /* 0x0000000000007805 */ /* 0x000fca0000008a00 */
[----:B------:R-:W-:-:S06]  /*0ed0*/  IMAD R0, R0, -0xa0, RZ ;  /* 0xffffff6000007824 */ /* 0x000fcc00078e02ff */
[----:B------:R-:W3:Y:S01]  /*0ee0*/  LDC R0, c[0x0][R0+0x2a4] ;  /* 0x0000a90000007b82 */ /* 0x000ee20000000800 */
[----:B-1----:R-:W-:-:S07]  /*0ef0*/  I2FP.F32.U32 R4, UR5 ;  /* 0x0000000500047c45 */ /* 0x002fce0008201000 */
[----:B------:R-:W1:Y:S01]  /*0f00*/  LDC R12, c[0x0][0xd24] ;  /* 0x00034900ff0c7b82 */ /* 0x000e620000000800 */
[----:B------:R-:W-:Y:S01]  /*0f10*/  MOV R20, UR5 ;  /* 0x0000000500147c02 */ /* 0x000fe20008000f00 */
[----:B--2---:R-:W-:Y:S01]  /*0f20*/  FMUL R4, R4, UR4 ;  /* 0x0000000404047c20 */ /* 0x004fe20008400000 */
[----:B------:R-:W2:Y:S01]  /*0f30*/  LDCU UR4, c[0x0][0xd30] ;  /* 0x0001a600ff0477ac */ /* 0x000ea20008000800 */
[----:B----4-:R-:W-:Y:S02]  /*0f40*/  I2FP.F32.U32 R6, UR11 ;  /* 0x0000000b00067c45 */ /* 0x010fe40008201000 */
[----:B------:R-:W-:-:S05]  /*0f50*/  CS2R.32 R5, SR_CgaSize ;  /* 0x0000000000057805 */ /* 0x000fca0000008a00 */
[----:B------:R-:W-:-:S06]  /*0f60*/  IMAD R5, R5, -0xa0, RZ ;  /* 0xffffff6005057824 */ /* 0x000fcc00078e02ff */
[----:B------:R-:W4:Y:S01]  /*0f70*/  LDC R5, c[0x0][R5+0x2a0] ;  /* 0x0000a80005057b82 */ /* 0x000f220000000800 */
[----:B------:R-:W2:Y:S01]  /*0f80*/  F2I.U32.TRUNC.NTZ R81, R4 ;  /* 0x0000000400517305 */ /* 0x000ea2000020f000 */
[----:B---3--:R-:W-:-:S06]  /*0f90*/  FMUL R6, R6, UR6 ;  /* 0x0000000606067c20 */ /* 0x008fcc0008400000 */
[----:B------:R-:W3:Y:S01]  /*0fa0*/  LDC R2, c[0x0][0xd24] ;  /* 0x00034900ff027b82 */ /* 0x000ee20000000800 */
[----:B------:R-:W1:Y:S01]  /*0fb0*/  F2I.U32.TRUNC.NTZ R92, R6 ;  /* 0x00000006005c7305 */ /* 0x000e62000020f000 */
[----:B--2---:R-:W-:-:S06]  /*0fc0*/  UISETP.NE.AND UP3, UPT, UR4, 0x1, UPT ;  /* 0x000000010400788c */ /* 0x004fcc000bf65270 */
[----:B------:R-:W2:Y:S01]  /*0fd0*/  S2UR UR36, SR_CTAID.Z ;  /* 0x00000000002479c3 */ /* 0x000ea20000002700 */
[----:B------:R-:W-:Y:S02]  /*0fe0*/  IADD3 R81, PT, PT, -R81, RZ, RZ ;  /* 0x000000ff51517210 */ /* 0x000fe40007ffe1ff */
[----:B-1----:R-:W-:-:S03]  /*0ff0*/  ISETP.GE.AND P0, PT, R12, 0x1, PT ;  /* 0x000000010c00780c */ /* 0x002fc60003f06270 */
[----:B------:R-:W-:Y:S01]  /*1000*/  IMAD R81, R0, R81, UR5 ;  /* 0x0000000500517e24 */ /* 0x000fe2000f8e0251 */
[----:B------:R-:W-:Y:S02]  /*1010*/  PRMT R0, RZ, 0x7610, R0 ;  /* 0x00007610ff007816 */ /* 0x000fe40000000000 */
[----:B------:R-:W-:-:S05]  /*1020*/  IADD3 R92, PT, PT, -R92, RZ, RZ ;  /* 0x000000ff5c5c7210 */ /* 0x000fca0007ffe1ff */
[----:B----4-:R-:W-:Y:S01]  /*1030*/  IMAD R92, R5, R92, UR11 ;  /* 0x0000000b055c7e24 */ /* 0x010fe2000f8e025c */
[----:B--2---:R-:W-:Y:S06]  /*1040*/  BRA.U UP4, `(.L_x_17) ;  /* 0x0000000104207547 */ /* 0x004fec000b800000 */
[C---:B------:R-:W-:Y:S02]  /*1050*/  ISETP.NE.AND P2, PT, R81.reuse, 0x1, PT ;  /* 0x000000015100780c */ /* 0x040fe40003f45270 */
[----:B------:R-:W-:Y:S02]  /*1060*/  ISETP.NE.AND P1, PT, R81, RZ, PT ;  /* 0x000000ff5100720c */ /* 0x000fe40003f25270 */
[C---:B------:R-:W-:Y:S02]  /*1070*/  ISETP.NE.AND P3, PT, R92.reuse, RZ, PT ;  /* 0x000000ff5c00720c */ /* 0x040fe40003f65270 */
[----:B------:R-:W-:Y:S02]  /*1080*/  SEL R0, RZ, 0x2, P2 ;  /* 0x00000002ff007807 */ /* 0x000fe40001000000 */
[----:B------:R-:W-:Y:S02]  /*1090*/  ISETP.EQ.OR P1, PT, R92, RZ, !P1 ;  /* 0x000000ff5c00720c */ /* 0x000fe40004f22670 */
[----:B------:R-:W-:-:S02]  /*10a0*/  SEL R0, R0, 0x2, P3 ;  /* 0x0000000200007807 */ /* 0x000fc40001800000 */
[----:B------:R-:W-:-:S05]  /*10b0*/  SEL R5, RZ, 0x1, !P1 ;  /* 0x00000001ff057807 */ /* 0x000fca0004800000 */
[----:B------:R-:W-:Y:S02]  /*10c0*/  IMAD.IADD R0, R5, 0x1, R0 ;  /* 0x0000000105007824 */ /* 0x000fe400078e0200 */
.L_x_17:
[----:B------:R-:W-:Y:S05]  /*10d0*/  @!P0 BRA `(.L_x_18) ;  /* 0x0000000000c08947 */ /* 0x000fea0003800000 */
[----:B------:R-:W1:Y:S01]  /*10e0*/  LDC.64 R6, c[0x0][0xd18] ;  /* 0x00034600ff067b82 */ /* 0x000e620000000a00 */
[----:B------:R-:W-:-:S07]  /*10f0*/  ISETP.NE.AND P0, PT, R12, 0x1, PT ;  /* 0x000000010c00780c */ /* 0x000fce0003f05270 */
[----:B------:R-:W2:Y:S08]  /*1100*/  LDC R11, c[0x0][0xd0c] ;  /* 0x00034300ff0b7b82 */ /* 0x000eb00000000800 */
[----:B------:R-:W4:Y:S08]  /*1110*/  LDC R15, c[0x0][0x370] ;  /* 0x0000dc00ff0f7b82 */ /* 0x000f300000000800 */
[----:B------:R-:W3:Y:S01]  /*1120*/  LDC R13, c[0x0][0x374] ;  /* 0x0000dd00ff0d7b82 */ /* 0x000ee20000000800 */
[----:B-1----:R-:W-:-:S07]  /*1130*/  ISETP.NE.AND P1, PT, R6, 0x1, PT ;  /* 0x000000010600780c */ /* 0x002fce0003f25270 */
[----:B------:R-:W4:Y:S01]  /*1140*/  LDC.64 R8, c[0x0][0xd10] ;  /* 0x00034400ff087b82 */ /* 0x000f220000000a00 */
[----:B--2---:R-:W-:-:S07]  /*1150*/  ISETP.NE.AND P2, PT, R11, 0x1, PT ;  /* 0x000000010b00780c */ /* 0x004fce0003f45270 */
[----:B------:R-:W1:Y:S08]  /*1160*/  LDC R10, c[0x0][0xd20] ;  /* 0x00034800ff0a7b82 */ /* 0x000e700000000800 */
[----:B------:R-:W2:Y:S01]  /*1170*/  LDC.64 R4, c[0x0][0xd28] ;  /* 0x00034a00ff047b82 */ /* 0x000ea20000000a00 */
[----:B---3--:R-:W-:-:S04]  /*1180*/  IMAD.HI.U32 R17, R13, R7, RZ ;  /* 0x000000070d117227 */ /* 0x008fc800078e00ff */
[----:B------:R-:W-:-:S04]  /*1190*/  IMAD.HI.U32 R7, R20, R7, RZ ;  /* 0x0000000714077227 */ /* 0x000fc800078e00ff */
[----:B----4-:R-:W-:-:S04]  /*11a0*/  IMAD.HI.U32 R14, R15, R8, RZ ;  /* 0x000000080f0e7227 */ /* 0x010fc800078e00ff */
[----:B------:R-:W-:Y:S01]  /*11b0*/  IMAD.HI.U32 R8, R8, UR11, RZ ;  /* 0x0000000b08087c27 */ /* 0x000fe2000f8e00ff */
[-C--:B------:R-:W-:Y:S02]  /*11c0*/  @P2 SHF.R.U32.HI R15, RZ, R9.reuse, R14 ;  /* 0x00000009ff0f2219 */ /* 0x080fe4000001160e */
[-C--:B-1----:R-:W-:Y:S02]  /*11d0*/  @P1 SHF.R.U32.HI R13, RZ, R10.reuse, R17 ;  /* 0x0000000aff0d1219 */ /* 0x082fe40000011611 */
[----:B------:R-:W-:Y:S01]  /*11e0*/  SHF.R.U32.HI R8, RZ, R9, R8 ;  /* 0x00000009ff087219 */ /* 0x000fe20000011608 */
[----:B------:R-:W-:Y:S01]  /*11f0*/  IMAD.U32 R9, RZ, RZ, UR11 ;  /* 0x0000000bff097e24 */ /* 0x000fe2000f8e00ff */
[----:B------:R-:W-:Y:S01]  /*1200*/  SHF.R.U32.HI R7, RZ, R10, R7 ;  /* 0x0000000aff077219 */ /* 0x000fe20000011607 */
[----:B--2---:R-:W-:-:S03]  /*1210*/  IMAD.HI.U32 R14, R13, R4, RZ ;  /* 0x000000040d0e7227 */ /* 0x004fc600078e00ff */
[----:B------:R-:W-:Y:S02]  /*1220*/  SEL R7, R20, R7, !P1 ;  /* 0x0000000714077207 */ /* 0x000fe40004800000 */
[----:B------:R-:W-:Y:S01]  /*1230*/  SEL R9, R9, R8, !P2 ;  /* 0x0000000809097207 */ /* 0x000fe20005000000 */
[----:B------:R-:W-:Y:S01]  /*1240*/  IMAD.HI.U32 R16, R15, R4, RZ ;  /* 0x000000040f107227 */ /* 0x000fe200078e00ff */
[----:B------:R-:W-:-:S04]  /*1250*/  @P0 SHF.R.U32.HI R13, RZ, R5, R14 ;  /* 0x00000005ff0d0219 */ /* 0x000fc8000001160e */
[----:B------:R-:W-:Y:S01]  /*1260*/  @P0 SHF.R.U32.HI R15, RZ, R5, R16 ;  /* 0x00000005ff0f0219 */ /* 0x000fe20000011610 */
[----:B------:R-:W-:-:S04]  /*1270*/  IMAD R13, R13, R12, RZ ;  /* 0x0000000c0d0d7224 */ /* 0x000fc800078e02ff */
[----:B------:R-:W-:Y:S01]  /*1280*/  IMAD R8, R15, R12, RZ ;  /* 0x0000000c0f087224 */ /* 0x000fe200078e02ff */
[----:B------:R-:W-:-:S04]  /*1290*/  ISETP.GE.AND P1, PT, R7, R13, PT ;  /* 0x0000000d0700720c */ /* 0x000fc80003f26270 */
[----:B------:R-:W-:Y:S01]  /*12a0*/  ISETP.GE.OR P1, PT, R9, R8, P1 ;  /* 0x000000080900720c */ /* 0x000fe20000f26670 */
[----:B------:R-:W-:-:S05]  /*12b0*/  IMAD.HI.U32 R8, R7, R4, RZ ;  /* 0x0000000407087227 */ /* 0x000fca00078e00ff */
[----:B------:R-:W-:-:S04]  /*12c0*/  SHF.R.U32.HI R8, RZ, R5, R8 ;  /* 0x00000005ff087219 */ /* 0x000fc80000011608 */
[----:B------:R-:W-:-:S03]  /*12d0*/  SEL R8, R7, R8, !P0 ;  /* 0x0000000807087207 */ /* 0x000fc60004000000 */
[----:B------:R-:W-:-:S04]  /*12e0*/  @!P1 IMAD.HI.U32 R10, R9, R4, RZ ;  /* 0x00000004090a9227 */ /* 0x000fc800078e00ff */
[----:B------:R-:W-:Y:S01]  /*12f0*/  IMAD.MOV R4, RZ, RZ, -R8 ;  /* 0x000000ffff047224 */ /* 0x000fe200078e0a08 */
[----:B------:R-:W-:-:S03]  /*1300*/  @!P1 SHF.R.U32.HI R10, RZ, R5, R10 ;  /* 0x00000005ff0a9219 */ /* 0x000fc6000001160a */
[----:B------:R-:W-:Y:S01]  /*1310*/  IMAD R4, R12, R4, R7 ;  /* 0x000000040c047224 */ /* 0x000fe200078e0207 */
[----:B------:R-:W-:-:S04]  /*1320*/  @!P1 SEL R5, R9, R10, !P0 ;  /* 0x0000000a09059207 */ /* 0x000fc80004000000 */
[----:B------:R-:W-:Y:S01]  /*1330*/  @!P1 IADD3 R8, PT, PT, R8, -R5, RZ ;  /* 0x8000000508089210 */ /* 0x000fe20007ffe0ff */
[----:B------:R-:W-:Y:S01]  /*1340*/  @!P1 IMAD R15, R4, R15, R5 ;  /* 0x0000000f040f9224 */ /* 0x000fe200078e0205 */
[----:B------:R-:W-:Y:S01]  /*1350*/  IADD3 R5, PT, PT, -R7, RZ, RZ ;  /* 0x000000ff07057210 */ /* 0x000fe20007ffe1ff */
[--C-:B------:R-:W-:Y:S02]  /*1360*/  IMAD.MOV R4, RZ, RZ, -R9.reuse ;  /* 0x000000ffff047224 */ /* 0x100fe400078e0a09 */
[----:B------:R-:W-:Y:S01]  /*1370*/  @!P1 IMAD R7, R8, R12, R9 ;  /* 0x0000000c08079224 */ /* 0x000fe200078e0209 */
[----:B------:R-:W-:Y:S01]  /*1380*/  @!P1 MOV R9, R15 ;  /* 0x0000000f00099202 */ /* 0x000fe20000000f00 */
[----:B------:R-:W-:Y:S02]  /*1390*/  IMAD R4, R11, R4, UR11 ;  /* 0x0000000b0b047e24 */ /* 0x000fe4000f8e0204 */
[----:B------:R-:W-:Y:S02]  /*13a0*/  IMAD R5, R6, R5, R20 ;  /* 0x0000000506057224 */ /* 0x000fe400078e0214 */
[----:B------:R-:W-:-:S02]  /*13b0*/  IMAD R4, R9, R11, R4 ;  /* 0x0000000b09047224 */ /* 0x000fc400078e0204 */
[----:B------:R-:W-:-:S03]  /*13c0*/  IMAD R20, R7, R6, R5 ;  /* 0x0000000607147224 */ /* 0x000fc600078e0205 */
[----:B------:R-:W-:-:S15]  /*13d0*/  R2UR UR11, R4 ;  /* 0x00000000040b72ca */ /* 0x000fde00000e0000 */
.L_x_18:
[----:B------:R-:W-:Y:S05]  /*13e0*/  BRA.U UP3, `(.L_x_19) ;  /* 0x0000000103487547 */ /* 0x000fea000b800000 */
[----:B------:R-:W1:Y:S08]  /*13f0*/  LDC.64 R6, c[0x0][0xd10] ;  /* 0x00034400ff067b82 */ /* 0x000e700000000a00 */
[----:B------:R-:W2:Y:S08]  /*1400*/  LDC.64 R4, c[0x0][0xd18] ;  /* 0x00034600ff047b82 */ /* 0x000eb00000000a00 */
[----:B------:R-:W4:Y:S08]  /*1410*/  LDC R8, c[0x0][0xd20] ;  /* 0x00034800ff087b82 */ /* 0x000f300000000800 */
[----:B------:R-:W3:Y:S01]  /*1420*/  LDC R9, c[0x0][0xd0c] ;  /* 0x00034300ff097b82 */ /* 0x000ee20000000800 */
[----:B-1----:R-:W-:-:S05]  /*1430*/  IMAD.HI.U32 R6, R6, UR11, RZ ;  /* 0x0000000b06067c27 */ /* 0x002fca000f8e00ff */
[----:B------:R-:W-:Y:S01]  /*1440*/  SHF.R.U32.HI R6, RZ, R7, R6 ;  /* 0x00000007ff067219 */ /* 0x000fe20000011606 */
[----:B--2---:R-:W-:Y:S01]  /*1450*/  IMAD.HI.U32 R5, R20, R5, RZ ;  /* 0x0000000514057227 */ /* 0x004fe200078e00ff */
[----:B------:R-:W-:-:S04]  /*1460*/  ISETP.NE.AND P0, PT, R4, 0x1, PT ;  /* 0x000000010400780c */ /* 0x000fc80003f05270 */
[----:B----4-:R-:W-:Y:S01]  /*1470*/  SHF.R.U32.HI R7, RZ, R8, R5 ;  /* 0x00000008ff077219 */ /* 0x010fe20000011605 */
[----:B------:R-:W-:Y:S01]  /*1480*/  IMAD.U32 R5, RZ, RZ, UR11 ;  /* 0x0000000bff057e24 */ /* 0x000fe2000f8e00ff */
[----:B---3--:R-:W-:-:S04]  /*1490*/  ISETP.NE.AND P1, PT, R9, 0x1, PT ;  /* 0x000000010900780c */ /* 0x008fc80003f25270 */
[----:B------:R-:W-:Y:S02]  /*14a0*/  SEL R5, R5, R6, !P1 ;  /* 0x0000000605057207 */ /* 0x000fe40004800000 */
[----:B------:R-:W-:-:S05]  /*14b0*/  SEL R6, R20, R7, !P0 ;  /* 0x0000000714067207 */ /* 0x000fca0004000000 */
[----:B------:R-:W-:Y:S02]  /*14c0*/  IMAD.IADD R8, R6, 0x1, -R5 ;  /* 0x0000000106087824 */ /* 0x000fe400078e0a05 */
[----:B------:R-:W-:Y:S02]  /*14d0*/  IMAD.IADD R5, R5, 0x1, -R6 ;  /* 0x0000000105057824 */ /* 0x000fe400078e0a06 */
[----:B------:R-:W-:Y:S02]  /*14e0*/  IMAD R8, R8, R9, UR11 ;  /* 0x0000000b08087e24 */ /* 0x000fe4000f8e0209 */
[----:B------:R-:W-:-:S03]  /*14f0*/  IMAD R20, R5, R4, R20 ;  /* 0x0000000405147224 */ /* 0x000fc600078e0214 */
[----:B------:R-:W-:-:S15]  /*1500*/  R2UR UR11, R8 ;  /* 0x00000000080b72ca */ /* 0x000fde00000e0000 */
.L_x_19:
[----:B------:R-:W-:Y:S05]  /*1510*/  BRA.U !UP1, `(.L_x_20) ;  /* 0x00000001090c7547 */ /* 0x000fea000b800000 */
[----:B------:R-:W-:Y:S01]  /*1520*/  UCGABAR_WAIT ;  /* 0x0000000000007dc7 */ /* 0x000fe20008000000 */
[----:B------:R-:W-:Y:S01]  /*1530*/  CCTL.IVALL ;  /* 0x00000000ff00798f */ /* 0x000fe20002000000 */
[----:B------:R-:W-:Y:S05]  /*1540*/  BRA `(.L_x_21) ;  /* 0x0000000000047947 */ /* 0x000fea0003800000 */
.L_x_20:
[----:B------:R-:W-:Y:S06]  /*1550*/  BAR.SYNC.DEFER_BLOCKING 0x0 ;  /* 0x0000000000007b1d */ /* 0x000fec0000010000 */
.L_x_21:
[----:B------:R-:W1:Y:S01]  /*1560*/  LDCU UR5, c[0x0][0x38c] ;  /* 0x00007180ff0577ac */ /* 0x000e620008000800 */
[----:B------:R-:W2:Y:S01]  /*1570*/  S2UR UR37, SR_CgaCtaId ;  /* 0x00000000002579c3 */ /* 0x000ea20000008800 */
[----:B-1----:R-:W-:-:S04]  /*1580*/  UIADD3 UR5, UPT, UPT, UR5, 0x7f, URZ ;  /* 0x0000007f05057890 */ /* 0x002fc8000fffe0ff */
[----:B------:R-:W-:-:S04]  /*1590*/  USHF.R.S32.HI UR4, URZ, 0x1f, UR5 ;  /* 0x0000001fff047899 */ /* 0x000fc80008011405 */
[----:B------:R-:W-:-:S04]  /*15a0*/  ULEA.HI UR4, UR4, UR5, URZ, 0x7 ;  /* 0x0000000504047291 */ /* 0x000fc8000f8f38ff */
[----:B------:R-:W-:Y:S01]  /*15b0*/  USHF.R.S32.HI UR23, URZ, 0x7, UR4 ;  /* 0x00000007ff177899 */ /* 0x000fe20008011404 */
[----:B--2---:R-:W-:Y:S11]  /*15c0*/  BRA.U UP2, `(.L_x_22) ;  /* 0x0000000d02e07547 */ /* 0x004ff6000b800000 */
[----:B------:R-:W1:Y:S01]  /*15d0*/  LDC R3, c[0x0][0x370] ;  /* 0x0000dc00ff037b82 */ /* 0x000e620000000800 */
[----:B------:R-:W-:Y:S01]  /*15e0*/  PLOP3.LUT P1, PT, PT, PT, UP5, 0x80, 0x8 ;  /* 0x000000000008781c */ /* 0x000fe20003f2f058 */
[----:B------:R-:W-:Y:S01]  /*15f0*/  UISETP.LT.AND UP0, UPT, UR23, 0x1, UPT ;  /* 0x000000011700788c */ /* 0x000fe2000bf01270 */
[----:B------:R-:W-:Y:S01]  /*1600*/  IMAD.MOV.U32 R16, RZ, RZ, 0x1 ;  /* 0x00000001ff107424 */ /* 0x000fe200078e00ff */
[----:B------:R-:W-:Y:S01]  /*1610*/  USHF.L.U32 UR10, UR37, 0x7, URZ ;  /* 0x00000007250a7899 */ /* 0x000fe200080006ff */
[----:B------:R-:W-:Y:S01]  /*1620*/  PLOP3.LUT P1, PT, P1, PT, PT, 0x8, 0x80 ;  /* 0x000000000080781c */ /* 0x000fe20000f2e170 */
[----:B------:R-:W-:Y:S01]  /*1630*/  USHF.L.U32 UR22, UR37, 0xa, URZ ;  /* 0x0000000a25167899 */ /* 0x000fe200080006ff */
[----:B------:R-:W-:Y:S01]  /*1640*/  CS2R R14, SRZ ;  /* 0x00000000000e7805 */ /* 0x000fe2000001ff00 */
[----:B------:R-:W2:Y:S01]  /*1650*/  S2UR UR5, SR_CgaCtaId ;  /* 0x00000000000579c3 */ /* 0x000ea20000008800 */
[----:B------:R-:W-:Y:S01]  /*1660*/  USHF.L.U32 UR21, UR37, 0x6, URZ ;  /* 0x0000000625157899 */ /* 0x000fe200080006ff */
[----:B------:R-:W-:Y:S01]  /*1670*/  IMAD.MOV.U32 R13, RZ, RZ, RZ ;  /* 0x000000ffff0d7224 */ /* 0x000fe200078e00ff */
[----:B------:R-:W-:Y:S01]  /*1680*/  USHF.L.U32 UR15, UR37, 0xc, URZ ;  /* 0x0000000c250f7899 */ /* 0x000fe200080006ff */
[----:B------:R-:W-:Y:S01]  /*1690*/  IMAD.MOV.U32 R12, RZ, RZ, 0x1 ;  /* 0x00000001ff0c7424 */ /* 0x000fe200078e00ff */
[----:B------:R-:W4:Y:S03]  /*16a0*/  LDCU.64 UR38, c[0x0][0x348] ;  /* 0x00006900ff2677ac */ /* 0x000f260008000a00 */
[----:B------:R-:W1:Y:S01]  /*16b0*/  LDC R0, c[0x0][0x374] ;  /* 0x0000dd00ff007b82 */ /* 0x000e620000000800 */
[----:B------:R-:W-:-:S02]  /*16c0*/  USEL UR23, UR23, 0x1, !UP0 ;  /* 0x0000000117177887 */ /* 0x000fc4000c000000 */
[----:B------:R-:W-:Y:S02]  /*16d0*/  ULOP3.LUT UR22, UR22, 0x400, URZ, 0xc0, !UPT ;  /* 0x0000040016167892 */ /* 0x000fe4000f8ec0ff */
[----:B------:R-:W-:Y:S02]  /*16e0*/  ULOP3.LUT UR21, UR21, 0x40, URZ, 0xc0, !UPT ;  /* 0x0000004015157892 */ /* 0x000fe4000f8ec0ff */
[----:B------:R-:W-:Y:S02]  /*16f0*/  ULOP3.LUT UR15, UR15, 0x1000, URZ, 0xc0, !UPT ;  /* 0x000010000f0f7892 */ /* 0x000fe4000f8ec0ff */
[----:B------:R-:W-:Y:S01]  /*1700*/  ULOP3.LUT UR10, UR10, 0x80, URZ, 0xc0, !UPT ;  /* 0x000000800a0a7892 */ /* 0x000fe2000f8ec0ff */
[----:B------:R-:W-:Y:S01]  /*1710*/  UMOV UR14, URZ ;  /* 0x000000ff000e7c82 */ /* 0x000fe20008000000 */
[----:B------:R-:W-:-:S10]  /*1720*/  UMOV UR7, 0x400 ;  /* 0x0000040000077882 */ /* 0x000fd40000000000 */
.L_x_32:
[----:B------:R-:W-:-:S03]  /*1730*/  UISETP.NE.AND UP0, UPT, UR37, URZ, UPT ;  /* 0x000000ff2500728c */ /* 0x000fc6000bf05270 */
[----:B--2---:R-:W-:Y:S02]  /*1740*/  UMOV UR37, UR5 ;  /* 0x0000000500257c82 */ /* 0x004fe40008000000 */
[----:B------:R-:W-:-:S04]  /*1750*/  ULEA UR6, UR37, UR7, 0x18 ;  /* 0x0000000725067291 */ /* 0x000fc8000f8ec0ff */
[----:B------:R-:W-:Y:S08]  /*1760*/  BRA.U UP0, `(.L_x_23) ;  /* 0x0000000100347547 */ /* 0x000ff0000b800000 */
[----:B------:R-:W2:Y:S01]  /*1770*/  S2R R4, SR_CgaCtaId ;  /* 0x0000000000047919 */ /* 0x000ea20000008800 */
[----:B------:R-:W-:-:S04]  /*1780*/  MOV R5, 0x400 ;  /* 0x0000040000057802 */ /* 0x000fc80000000f00 */
[----:B--2---:R-:W-:Y:S02]  /*1790*/  LEA R4, R4, R5, 0x18 ;  /* 0x0000000504047211 */ /* 0x004fe400078ec0ff */
[----:B------:R-:W-:-:S03]  /*17a0*/  SHF.L.U32 R5, R12, 0x1f, RZ ;  /* 0x0000001f0c057819 */ /* 0x000fc600000006ff */
[----:B------:R-:W-:-:S04]  /*17b0*/  IMAD R4, R13, 0x8, R4 ;  /* 0x000000080d047824 */ /* 0x000fc800078e0204 */
[----:B------:R-:W2:Y:S02]  /*17c0*/  SYNCS.PHASECHK.TRANS64.TRYWAIT P0, [R4+URZ+0x100], R5 ;  /* 0x00010005040075a7 */ /* 0x000ea400080011ff */
[----:B--2---:R-:W-:Y:S05]  /*17d0*/  @!P0 BRA `(.L_x_24) ;  /* 0x0000007c00d08947 */ /* 0x004fea0003800000 */
.L_x_128:
[----:B------:R1:W-:Y:S01]  /*17e0*/  SYNCS.ARRIVE.TRANS64.A1T0 RZ, [R4+URZ+0xf0], RZ ;  /* 0x0000f0ff04ff79a7 */ /* 0x0003e200081000ff */
[----:B------:R-:W-:-:S05]  /*17f0*/  VIADD R13, R13, 0x1 ;  /* 0x000000010d0d7836 */ /* 0x000fca0000000000 */
[----:B------:R-:W-:-:S04]  /*1800*/  ISETP.NE.AND P0, PT, R13, 0x2, PT ;  /* 0x000000020d00780c */ /* 0x000fc80003f05270 */
[----:B--2---:R-:W-:Y:S02]  /*1810*/  SEL R5, RZ, 0x1, P0 ;  /* 0x00000001ff057807 */ /* 0x004fe40000000000 */
[----:B------:R-:W-:Y:S02]  /*1820*/  SEL R13, R13, RZ, P0 ;  /* 0x000000ff0d0d7207 */ /* 0x000fe40000000000 */
[----:B------:R-:W-:-:S07]  /*1830*/  LOP3.LUT R12, R12, R5, RZ, 0x3c, !PT ;  /* 0x000000050c0c7212 */ /* 0x000fce00078e3cff */
.L_x_23:
[----:B------:R-:W-:Y:S01]  /*1840*/  ULEA UR4, UR14, UR6, 0x3 ;  /* 0x000000060e047291 */ /* 0x000fe2000f8e18ff */
[----:B-1----:R-:W-:-:S08]  /*1850*/  SHF.L.U32 R4, R16, 0x1f, RZ ;  /* 0x0000001f10047819 */ /* 0x002fd000000006ff */
[----:B------:R1:W2:Y:S02]  /*1860*/  SYNCS.PHASECHK.TRANS64.TRYWAIT P0, [UR4+0x30], R4 ;  /* 0x00003004ff0075a7 */ /* 0x0002a40008001104 */
[----:B------:R-:W3:Y:S02]  /*1870*/  LDCU UR4, c[0x0][0x38c] ;  /* 0x00007180ff0477ac */ /* 0x000ee40008000800 */
[----:B---3--:R-:W-:-:S09]  /*1880*/  UISETP.GE.AND UP0, UPT, UR4, 0x1, UPT ;  /* 0x000000010400788c */ /* 0x008fd2000bf06270 */
[----:B-1----:R-:W-:Y:S05]  /*1890*/  BRA.U !UP0, `(.L_x_25) ;  /* 0x0000000108c07547 */ /* 0x002fea000b800000 */
[----:B------:R-:W-:Y:S01]  /*18a0*/  R2UR UR19, R20 ;  /* 0x00000000141372ca */ /* 0x000fe200000e0000 */
[----:B----4-:R-:W-:Y:S01]  /*18b0*/  UIADD3 UR30, UP2, UPT, UR38, 0x80, URZ ;  /* 0x00000080261e7890 */ /* 0x010fe2000ff5e0ff */
[----:B------:R-:W-:Y:S01]  /*18c0*/  @!P4 MOV R5, 0x6800 ;  /* 0x000068000005c802 */ /* 0x000fe20000000f00 */
[----:B------:R-:W-:Y:S02]  /*18d0*/  UIADD3 UR28, UP1, UPT, UR38, 0x280, URZ ;  /* 0x00000280261c7890 */ /* 0x000fe4000ff3e0ff */
[----:B------:R-:W-:Y:S02]  /*18e0*/  UIADD3 UR26, UP0, UPT, UR38, 0x180, URZ ;  /* 0x00000180261a7890 */ /* 0x000fe4000ff1e0ff */
[----:B------:R-:W-:Y:S02]  /*18f0*/  ULEA UR35, UR11, UR21, 0x7 ;  /* 0x000000150b237291 */ /* 0x000fe4000f8e38ff */
[----:B------:R-:W-:Y:S02]  /*1900*/  UIADD3.X UR31, UPT, UPT, URZ, UR39, URZ, UP2, !UPT ;  /* 0x00000027ff1f7290 */ /* 0x000fe400097fe4ff */
[----:B------:R-:W-:-:S02]  /*1910*/  UIADD3.X UR29, UPT, UPT, URZ, UR39, URZ, UP1, !UPT ;  /* 0x00000027ff1d7290 */ /* 0x000fc40008ffe4ff */
[----:B------:R-:W-:Y:S02]  /*1920*/  UIADD3.X UR27, UPT, UPT, URZ, UR39, URZ, UP0, !UPT ;  /* 0x00000027ff1b7290 */ /* 0x000fe400087fe4ff */
[----:B------:R-:W-:Y:S01]  /*1930*/  USHF.L.U32 UR19, UR19, 0x7, URZ ;  /* 0x0000000713137899 */ /* 0x000fe200080006ff */
[----:B------:R-:W-:Y:S01]  /*1940*/  UMOV UR40, UR14 ;  /* 0x0000000e00287c82 */ /* 0x000fe20008000000 */
[----:B------:R-:W-:-:S10]  /*1950*/  UMOV UR12, URZ ;  /* 0x000000ff000c7c82 */ /* 0x000fd40008000000 */
.L_x_28:
[----:B------:R-:W-:Y:S01]  /*1960*/  ULEA UR33, UR40, UR6, 0x3 ;  /* 0x0000000628217291 */ /* 0x000fe2000f8e18ff */
[----:B-12---:R-:W-:Y:S11]  /*1970*/  @P0 BRA `(.L_x_26) ;  /* 0x00000000000c0947 */ /* 0x006ff60003800000 */
[----:B------:R-:W-:-:S04]  /*1980*/  SHF.L.U32 R7, R16, 0x1f, RZ ;  /* 0x0000001f10077819 */ /* 0x000fc800000006ff */
[----:B------:R-:W1:Y:S02]  /*1990*/  SYNCS.PHASECHK.TRANS64.TRYWAIT P0, [UR33+0x30], R7 ;  /* 0x00003007ff0075a7 */ /* 0x000e640008001121 */
[----:B-1----:R-:W-:Y:S05]  /*19a0*/  @!P0 BRA `(.L_x_27) ;  /* 0x0000007c00708947 */ /* 0x002fea0003800000 */
.L_x_26:
[----:B------:R-:W-:Y:S01]  /*19b0*/  UIADD3 UR14, UPT, UPT, UR40, 0x1, URZ ;  /* 0x00000001280e7890 */ /* 0x000fe2000fffe0ff */
[----:B------:R3:W-:Y:S01]  /*19c0*/  @!P4 SYNCS.ARRIVE.TRANS64 RZ, [UR33], R5 ;  /* 0x00000005ffffc9a7 */ /* 0x0007e20008000021 */
[----:B------:R-:W-:Y:S02]  /*19d0*/  ULEA UR32, UR40, UR15, 0xd ;  /* 0x0000000f28207291 */ /* 0x000fe4000f8e68ff */
[----:B------:R-:W-:Y:S02]  /*19e0*/  UISETP.NE.AND UP0, UPT, UR14, 0x6, UPT ;  /* 0x000000060e00788c */ /* 0x000fe4000bf05270 */
[----:B------:R-:W-:Y:S02]  /*19f0*/  ULEA UR16, UR40, UR6, 0xe ;  /* 0x0000000628107291 */ /* 0x000fe4000f8e70ff */
[----:B------:R-:W-:Y:S02]  /*1a00*/  USEL UR8, URZ, 0x1, UP0 ;  /* 0x00000001ff087887 */ /* 0x000fe40008000000 */
[----:B------:R-:W-:-:S02]  /*1a10*/  USEL UR14, UR14, URZ, UP0 ;  /* 0x000000ff0e0e7287 */ /* 0x000fc40008000000 */
[----:B------:R-:W-:Y:S02]  /*1a20*/  USHF.L.U32 UR34, UR12, 0x6, URZ ;  /* 0x000000060c227899 */ /* 0x000fe400080006ff */
[----:B------:R-:W-:Y:S01]  /*1a30*/  ULEA UR4, UR14, UR6, 0x3 ;  /* 0x000000060e047291 */ /* 0x000fe2000f8e18ff */
[----:B------:R-:W-:Y:S01]  /*1a40*/  LOP3.LUT R16, R16, UR8, RZ, 0x3c, !PT ;  /* 0x0000000810107c12 */ /* 0x000fe2000f8e3cff */
[----:B------:R-:W-:Y:S02]  /*1a50*/  ULEA UR8, UR40, UR22, 0xb ;  /* 0x0000001628087291 */ /* 0x000fe4000f8e58ff */
[----:B------:R-:W-:Y:S01]  /*1a60*/  UIADD3 UR32, UPT, UPT, UR6, 0x10400, UR32 ;  /* 0x0001040006207890 */ /* 0x000fe2000fffe020 */
[----:B-1----:R-:W-:Y:S01]  /*1a70*/  SHF.L.U32 R4, R16, 0x1f, RZ ;  /* 0x0000001f10047819 */ /* 0x002fe200000006ff */
[----:B------:R-:W-:Y:S02]  /*1a80*/  USHF.L.U32 UR18, UR12, 0x7, URZ ;  /* 0x000000070c127899 */ /* 0x000fe400080006ff */
[----:B------:R-:W-:Y:S01]  /*1a90*/  UIADD3 UR16, UPT, UPT, UR16, 0x1c400, URZ ;  /* 0x0001c40010107890 */ /* 0x000fe2000fffe0ff */
[----:B------:R3:W1:Y:S01]  /*1aa0*/  SYNCS.PHASECHK.TRANS64.TRYWAIT P0, [UR4+0x30], R4 ;  /* 0x00003004ff0075a7 */ /* 0x0006620008001104 */
[----:B------:R-:W-:Y:S01]  /*1ab0*/  UIADD3 UR8, UPT, UPT, UR6, 0x34400, UR8 ;  /* 0x0003440006087890 */ /* 0x000fe2000fffe008 */
[----:B------:R-:W-:Y:S01]  /*1ac0*/  UMOV UR4, 0x30000 ;  /* 0x0003000000047882 */ /* 0x000fe20000000000 */
[----:B------:R-:W-:Y:S01]  /*1ad0*/  UMOV UR24, 0x0 ;  /* 0x0000000000187882 */ /* 0x000fe20000000000 */
[----:B------:R-:W-:Y:S01]  /*1ae0*/  UMOV UR25, 0x10000000 ;  /* 0x1000000000197882 */ /* 0x000fe20000000000 */
[----:B------:R-:W-:Y:S01]  /*1af0*/  UMOV UR17, UR33 ;  /* 0x0000002100117c82 */ /* 0x000fe20008000000 */
[----:B------:R-:W-:Y:S01]  /*1b00*/  UMOV UR20, UR36 ;  /* 0x0000002400147c82 */ /* 0x000fe20008000000 */
[----:B------:R-:W-:Y:S01]  /*1b10*/  UMOV UR13, UR36 ;  /* 0x00000024000d7c82 */ /* 0x000fe20008000000 */
[----:B------:R-:W-:Y:S01]  /*1b20*/  UMOV UR9, UR33 ;  /* 0x0000002100097c82 */ /* 0x000fe20008000000 */
[----:B------:R-:W-:Y:S01]  /*1b30*/  UTMALDG.3D.MULTICAST [UR32], [UR30], UR4, desc[UR24] ;  /* 0x000018201e0073b4 */ /* 0x000fe20008011804 */
[----:B------:R-:W-:Y:S01]  /*1b40*/  UMOV UR40, UR14 ;  /* 0x0000000e00287c82 */ /* 0x000fe20008000000 */
[----:B------:R-:W-:Y:S01]  /*1b50*/  UTMALDG.3D [UR16], [UR28], desc[UR24] ;  /* 0x000018101c0075b4 */ /* 0x000fe20008011000 */
[----:B------:R2:W-:Y:S02]  /*1b60*/  UTMALDG.4D.MULTICAST [UR8], [UR26], UR4, desc[UR24] ;  /* 0x000018081a0073b4 */ /* 0x0005e40008019804 */
[----:B--2---:R-:W-:-:S04]  /*1b70*/  UIADD3 UR12, UPT, UPT, UR12, 0x1, URZ ;  /* 0x000000010c0c7890 */ /* 0x004fc8000fffe0ff */
[----:B------:R-:W-:-:S09]  /*1b80*/  UISETP.NE.AND UP0, UPT, UR12, UR23, UPT ;  /* 0x000000170c00728c */ /* 0x000fd2000bf05270 */
[----:B---3--:R-:W-:Y:S05]  /*1b90*/  BRA.U UP0, `(.L_x_28) ;  /* 0xfffffffd00707547 */ /* 0x008fea000b83ffff */
.L_x_25:
[----:B------:R-:W-:Y:S01]  /*1ba0*/  LEA R8, R15, UR6, 0x3 ;  /* 0x000000060f087c11 */ /* 0x000fe2000f8e18ff */
[----:B------:R-:W-:Y:S01]  /*1bb0*/  @!P1 SYNCS.ARRIVE.TRANS64.A1T0 RZ, [UR6+0xa8], RZ ;  /* 0x0000a8ffffff99a7 */ /* 0x000fe20008100006 */
[----:B------:R-:W-:Y:S01]  /*1bc0*/  SHF.L.U32 R5, R14, 0x1f, RZ ;  /* 0x0000001f0e057819 */ /* 0x000fe200000006ff */
[----:B------:R-:W-:-:S03]  /*1bd0*/  NOP ;  /* 0x0000000000007918 */ /* 0x000fc60000000000 */
[----:B-12---:R-:W1:Y:S01]  /*1be0*/  SYNCS.PHASECHK.TRANS64.TRYWAIT P0, [R8+URZ+0xb0], R5 ;  /* 0x0000b005080075a7 */ /* 0x006e6200080011ff */
[----:B------:R-:W-:Y:S01]  /*1bf0*/  LEA R4, R15, UR6, 0x4 ;  /* 0x000000060f047c11 */ /* 0x000fe2000f8e20ff */
[----:B-1----:R-:W-:Y:S06]  /*1c00*/  @!P0 BRA `(.L_x_29) ;  /* 0x0000007800f08947 */ /* 0x002fec0003800000 */
.L_x_130:
[----:B-1----:R-:W1:Y:S01]  /*1c10*/  LDS.128 R4, [R4+0x120] ;  /* 0x0001200004047984 */ /* 0x002e620000000c00 */
[----:B------:R-:W-:Y:S01]  /*1c20*/  ISETP.GE.AND P0, PT, R2, 0x1, PT ;  /* 0x000000010200780c */ /* 0x000fe20003f06270 */
[----:B------:R-:W-:Y:S01]  /*1c30*/  VIADD R8, R8, 0xc0 ;  /* 0x000000c008087836 */ /* 0x000fe20000000000 */
[----:B------:R-:W-:Y:S01]  /*1c40*/  @!PT LDS RZ, [RZ] ;  /* 0x00000000fffff984 */ /* 0x000fe20000000800 */
[----:B------:R-:W-:Y:S01]  /*1c50*/  @!PT LDS RZ, [RZ] ;  /* 0x00000000fffff984 */ /* 0x000fe20000000800 */
[----:B------:R-:W-:Y:S01]  /*1c60*/  @!PT LDS RZ, [RZ] ;  /* 0x00000000fffff984 */ /* 0x000fe20000000800 */
[----:B------:R-:W-:Y:S01]  /*1c70*/  @!PT LDS RZ, [RZ] ;  /* 0x00000000fffff984 */ /* 0x000fe20000000800 */
[----:B------:R2:W-:Y:S06]  /*1c80*/  MEMBAR.ALL.CTA ;  /* 0x0000000000007992 */ /* 0x0005ec0000008000 */
[----:B--2---:R-:W2:Y:S01]  /*1c90*/  FENCE.VIEW.ASYNC.S ;  /* 0x00000000000073c6 */ /* 0x004ea20000000000 */
[----:B------:R-:W-:-:S04]  /*1ca0*/  PRMT R8, RZ, 0x654, R8 ;  /* 0x00000654ff087816 */ /* 0x000fc80000000008 */
[----:B--2---:R2:W-:Y:S01]  /*1cb0*/  SYNCS.ARRIVE.TRANS64.RED.A1T0 RZ, [R8+URZ], RZ ;  /* 0x000000ff08ff79a7 */ /* 0x0045e200081004ff */
[----:B-1----:R-:W-:-:S13]  /*1cc0*/  LOP3.LUT P2, RZ, R6, 0x1, RZ, 0xc0, !PT ;  /* 0x0000000106ff7812 */ /* 0x002fda000784c0ff */
[----:B------:R-:W-:Y:S01]  /*1cd0*/  @P2 SHF.R.U32.HI R9, RZ, 0x10, R5 ;  /* 0x00000010ff092819 */ /* 0x000fe20000011605 */
[----:B------:R-:W-:Y:S01]  /*1ce0*/  VOTEU.ANY UP0, P2 ;  /* 0x0000000000ff7886 */ /* 0x000fe20001000100 */
[----:B------:R-:W-:Y:S02]  /*1cf0*/  @P2 MOV R11, R4 ;  /* 0x00000004000b2202 */ /* 0x000fe40000000f00 */
[----:B------:R-:W-:Y:S02]  /*1d00*/  @P2 R2UR.BROADCAST UR4, R9 ;  /* 0x00000000090422ca */ /* 0x000fe400008e0000 */
[----:B------:R-:W-:-:S11]  /*1d10*/  @P2 LOP3.LUT R10, R5, 0xffff, RZ, 0xc0, !PT ;  /* 0x0000ffff050a2812 */ /* 0x000fd600078ec0ff */
[----:B------:R-:W-:Y:S01]  /*1d20*/  @UP0 UMOV UR36, UR4 ;  /* 0x0000000400240c82 */ /* 0x000fe20008000000 */
[----:B--2---:R-:W-:Y:S05]  /*1d30*/  @!P0 BRA `(.L_x_30) ;  /* 0x0000000000b88947 */ /* 0x004fea0003800000 */
[----:B------:R-:W1:Y:S01]  /*1d40*/  LDC.64 R6, c[0x0][0xd18] ;  /* 0x00034600ff067b82 */ /* 0x000e620000000a00 */
[----:B------:R-:W-:-:S07]  /*1d50*/  ISETP.NE.AND P3, PT, R2, 0x1, PT ;  /* 0x000000010200780c */ /* 0x000fce0003f65270 */
[----:B------:R-:W2:Y:S08]  /*1d60*/  LDC.64 R8, c[0x0][0xd10] ;  /* 0x00034400ff087b82 */ /* 0x000eb00000000a00 */
[----:B------:R-:W3:Y:S08]  /*1d70*/  LDC R17, c[0x0][0xd20] ;  /* 0x00034800ff117b82 */ /* 0x000ef00000000800 */
[----:B------:R-:W4:Y:S01]  /*1d80*/  LDC R18, c[0x0][0xd0c] ;  /* 0x00034300ff127b82 */ /* 0x000f220000000800 */
[----:B-1----:R-:W-:Y:S01]  /*1d90*/  IMAD.HI.U32 R22, R0, R7, RZ ;  /* 0x0000000700167227 */ /* 0x002fe200078e00ff */
[----:B------:R-:W-:-:S06]  /*1da0*/  ISETP.NE.AND P0, PT, R6, 0x1, PT ;  /* 0x000000010600780c */ /* 0x000fcc0003f05270 */
[----:B------:R-:W1:Y:S01]  /*1db0*/  LDC.64 R4, c[0x0][0xd28] ;  /* 0x00034a00ff047b82 */ /* 0x000e620000000a00 */
[----:B--2---:R-:W-:-:S04]  /*1dc0*/  IMAD.HI.U32 R20, R3, R8, RZ ;  /* 0x0000000803147227 */ /* 0x004fc800078e00ff */
[----:B------:R-:W-:Y:S01]  /*1dd0*/  IMAD.HI.U32 R24, R11, R8, RZ ;  /* 0x000000080b187227 */ /* 0x000fe200078e00ff */
[----:B------:R-:W-:Y:S02]  /*1de0*/  SHF.R.U32.HI R20, RZ, R9, R20 ;  /* 0x00000009ff147219 */ /* 0x000fe40000011614 */
[----:B---3--:R-:W-:Y:S01]  /*1df0*/  SHF.R.U32.HI R19, RZ, R17, R22 ;  /* 0x00000011ff137219 */ /* 0x008fe20000011616 */
[----:B------:R-:W-:Y:S01]  /*1e00*/  IMAD.HI.U32 R22, R10, R7, RZ ;  /* 0x000000070a167227 */ /* 0x000fe200078e00ff */
[----:B------:R-:W-:Y:S02]  /*1e10*/  SHF.R.U32.HI R24, RZ, R9, R24 ;  /* 0x00000009ff187219 */ /* 0x000fe40000011618 */
[----:B------:R-:W-:Y:S02]  /*1e20*/  SEL R19, R0, R19, !P0 ;  /* 0x0000001300137207 */ /* 0x000fe40004000000 */
[----:B------:R-:W-:Y:S02]  /*1e30*/  SHF.R.U32.HI R17, RZ, R17, R22 ;  /* 0x00000011ff117219 */ /* 0x000fe40000011616 */
[----:B----4-:R-:W-:-:S02]  /*1e40*/  ISETP.NE.AND P1, PT, R18, 0x1, PT ;  /* 0x000000011200780c */ /* 0x010fc40003f25270 */
[----:B------:R-:W-:Y:S02]  /*1e50*/  SEL R17, R10, R17, !P0 ;  /* 0x000000110a117207 */ /* 0x000fe40004000000 */
[----:B------:R-:W-:Y:S02]  /*1e60*/  SEL R21, R3, R20, !P1 ;  /* 0x0000001403157207 */ /* 0x000fe40004800000 */
[----:B------:R-:W-:Y:S01]  /*1e70*/  SEL R7, R11, R24, !P1 ;  /* 0x000000180b077207 */ /* 0x000fe20004800000 */
[----:B-1----:R-:W-:Y:S01]  /*1e80*/  IMAD.HI.U32 R20, R19, R4, RZ ;  /* 0x0000000413147227 */ /* 0x002fe200078e00ff */
[----:B------:R-:W-:-:S03]  /*1e90*/  IADD3 R9, PT, PT, -R17, RZ, RZ ;  /* 0x000000ff11097210 */ /* 0x000fc60007ffe1ff */
[----:B------:R-:W-:Y:S01]  /*1ea0*/  IMAD.HI.U32 R8, R21, R4, RZ ;  /* 0x0000000415087227 */ /* 0x000fe200078e00ff */
[----:B------:R-:W-:-:S03]  /*1eb0*/  @P3 SHF.R.U32.HI R19, RZ, R5, R20 ;  /* 0x00000005ff133219 */ /* 0x000fc60000011614 */
[----:B------:R-:W-:Y:S01]  /*1ec0*/  IMAD R9, R6, R9, R10 ;  /* 0x0000000906097224 */ /* 0x000fe200078e020a */
        /* <DEDUP_REMOVED lines=12> */
[----:B------:R-:W-:-:S05]  /*1f90*/  @!P0 SEL R5, R7, R20, !P3 ;  /* 0x0000001407058207 */ /* 0x000fca0005800000 */
[--C-:B------:R-:W-:Y:S02]  /*1fa0*/  @!P0 IMAD.IADD R8, R8, 0x1, -R5.reuse ;  /* 0x0000000108088824 */ /* 0x100fe400078e0a05 */
[----:B------:R-:W-:Y:S01]  /*1fb0*/  @!P0 IMAD R5, R4, R21, R5 ;  /* 0x0000001504058224 */ /* 0x000fe200078e0205 */
[----:B------:R-:W-:Y:S01]  /*1fc0*/  IADD3 R4, PT, PT, -R7, RZ, RZ ;  /* 0x000000ff07047210 */ /* 0x000fe20007ffe1ff */
[----:B------:R-:W-:Y:S02]  /*1fd0*/  @!P0 IMAD R17, R2, R8, R7 ;  /* 0x0000000802118224 */ /* 0x000fe400078e0207 */
[----:B------:R-:W-:Y:S02]  /*1fe0*/  @!P0 IMAD.MOV.U32 R7, RZ, RZ, R5 ;  /* 0x000000ffff078224 */ /* 0x000fe400078e0005 */
[----:B------:R-:W-:Y:S02]  /*1ff0*/  IMAD R4, R18, R4, R11 ;  /* 0x0000000412047224 */ /* 0x000fe400078e020b */
[----:B------:R-:W-:-:S02]  /*2000*/  IMAD R10, R17, R6, R9 ;  /* 0x00000006110a7224 */ /* 0x000fc400078e0209 */
[----:B------:R-:W-:Y:S02]  /*2010*/  IMAD R11, R7, R18, R4 ;  /* 0x00000012070b7224 */ /* 0x000fe400078e0204 */
.L_x_30:
[----:B------:R-:W1:Y:S02]  /*2020*/  LDCU UR4, c[0x0][0xd30] ;  /* 0x0001a600ff0477ac */ /* 0x000e640008000800 */
[----:B-1----:R-:W-:-:S09]  /*2030*/  UISETP.NE.AND UP0, UPT, UR4, 0x1, UPT ;  /* 0x000000010400788c */ /* 0x002fd2000bf05270 */
[----:B------:R-:W-:Y:S05]  /*2040*/  BRA.U UP0, `(.L_x_31) ;  /* 0x0000000100407547 */ /* 0x000fea000b800000 */
[----:B------:R-:W1:Y:S08]  /*2050*/  LDC.64 R6, c[0x0][0xd10] ;  /* 0x00034400ff067b82 */ /* 0x000e700000000a00 */
[----:B------:R-:W2:Y:S08]  /*2060*/  LDC.64 R4, c[0x0][0xd18] ;  /* 0x00034600ff047b82 */ /* 0x000eb00000000a00 */
[----:B------:R-:W3:Y:S08]  /*2070*/  LDC R8, c[0x0][0xd20] ;  /* 0x00034800ff087b82 */ /* 0x000ef00000000800 */
[----:B------:R-:W4:Y:S01]  /*2080*/  LDC R18, c[0x0][0xd0c] ;  /* 0x00034300ff127b82 */ /* 0x000f220000000800 */
[----:B-1----:R-:W-:-:S05]  /*2090*/  IMAD.HI.U32 R6, R11, R6, RZ ;  /* 0x000000060b067227 */ /* 0x002fca00078e00ff */
[----:B------:R-:W-:Y:S01]  /*20a0*/  SHF.R.U32.HI R6, RZ, R7, R6 ;  /* 0x00000007ff067219 */ /* 0x000fe20000011606 */
[----:B--2---:R-:W-:Y:S01]  /*20b0*/  IMAD.HI.U32 R5, R10, R5, RZ ;  /* 0x000000050a057227 */ /* 0x004fe200078e00ff */
[----:B------:R-:W-:-:S04]  /*20c0*/  ISETP.NE.AND P0, PT, R4, 0x1, PT ;  /* 0x000000010400780c */ /* 0x000fc80003f05270 */
[----:B---3--:R-:W-:-:S04]  /*20d0*/  SHF.R.U32.HI R5, RZ, R8, R5 ;  /* 0x00000008ff057219 */ /* 0x008fc80000011605 */
[----:B------:R-:W-:Y:S02]  /*20e0*/  SEL R5, R10, R5, !P0 ;  /* 0x000000050a057207 */ /* 0x000fe40004000000 */
[----:B----4-:R-:W-:-:S04]  /*20f0*/  ISETP.NE.AND P1, PT, R18, 0x1, PT ;  /* 0x000000011200780c */ /* 0x010fc80003f25270 */
[----:B------:R-:W-:-:S05]  /*2100*/  SEL R6, R11, R6, !P1 ;  /* 0x000000060b067207 */ /* 0x000fca0004800000 */
[----:B------:R-:W-:Y:S02]  /*2110*/  IMAD.IADD R7, R5, 0x1, -R6 ;  /* 0x0000000105077824 */ /* 0x000fe400078e0a06 */
[----:B------:R-:W-:Y:S02]  /*2120*/  IMAD.IADD R5, R6, 0x1, -R5 ;  /* 0x0000000106057824 */ /* 0x000fe400078e0a05 */
[----:B------:R-:W-:Y:S02]  /*2130*/  IMAD R11, R7, R18, R11 ;  /* 0x00000012070b7224 */ /* 0x000fe400078e020b */
[----:B------:R-:W-:-:S07]  /*2140*/  IMAD R10, R5, R4, R10 ;  /* 0x00000004050a7224 */ /* 0x000fce00078e020a */
.L_x_31:
[----:B------:R-:W-:Y:S01]  /*2150*/  VIADD R15, R15, 0x1 ;  /* 0x000000010f0f7836 */ /* 0x000fe20000000000 */
[----:B------:R-:W-:Y:S01]  /*2160*/  PLOP3.LUT P1, PT, PT, PT, PT, 0x80, 0x8 ;  /* 0x000000000008781c */ /* 0x000fe20003f2f070 */
[----:B------:R-:W-:Y:S02]  /*2170*/  IMAD.IADD R4, R11, 0x1, R92 ;  /* 0x000000010b047824 */ /* 0x000fe400078e025c */
[----:B------:R-:W-:Y:S01]  /*2180*/  IMAD.IADD R20, R10, 0x1, R81 ;  /* 0x000000010a147824 */ /* 0x000fe200078e0251 */
[C---:B------:R-:W-:Y:S02]  /*2190*/  ISETP.NE.AND P0, PT, R15.reuse, 0x2, PT ;  /* 0x000000020f00780c */ /* 0x040fe40003f05270 */
[----:B------:R-:W-:Y:S02]  /*21a0*/  R2UR UR11, R4 ;  /* 0x00000000040b72ca */ /* 0x000fe400000e0000 */
[----:B------:R-:W-:Y:S02]  /*21b0*/  SEL R5, RZ, 0x1, P0 ;  /* 0x00000001ff057807 */ /* 0x000fe40000000000 */
[----:B------:R-:W-:-:S02]  /*21c0*/  SEL R15, R15, RZ, P0 ;  /* 0x000000ff0f0f7207 */ /* 0x000fc40000000000 */
[----:B------:R-:W-:Y:S01]  /*21d0*/  LOP3.LUT R14, R14, R5, RZ, 0x3c, !PT ;  /* 0x000000050e0e7212 */ /* 0x000fe200078e3cff */
[----:B------:R-:W-:Y:S08]  /*21e0*/  @P2 BRA `(.L_x_32) ;  /* 0xfffffff400502947 */ /* 0x000ff0000383ffff */
[----:B------:R-:W-:Y:S01]  /*21f0*/  UIADD3 UR6, UPT, UPT, UR6, 0x30, URZ ;  /* 0x0000003006067890 */ /* 0x000fe2000fffe0ff */
[----:B------:R-:W-:-:S03]  /*2200*/  SHF.L.U32 R3, R16, 0x1f, RZ ;  /* 0x0000001f10037819 */ /* 0x000fc600000006ff */
[----:B------:R-:W-:-:S09]  /*2210*/  ULEA UR4, UR14, UR6, 0x3 ;  /* 0x000000060e047291 */ /* 0x000fd2000f8e18ff */
[----:B------:R-:W1:Y:S02]  /*2220*/  SYNCS.PHASECHK.TRANS64.TRYWAIT P0, [UR4], R3 ;  /* 0x00000003ff0075a7 */ /* 0x000e640008001104 */
[----:B-1----:R-:W-:Y:S05]  /*2230*/  @!P0 BRA `(.L_x_33) ;  /* 0x0000007400788947 */ /* 0x002fea0003800000 */
.L_x_132:
[----:B------:R-:W-:-:S04]  /*2240*/  UIADD3 UR5, UPT, UPT, UR14, 0x1, URZ ;  /* 0x000000010e057890 */ /* 0x000fc8000fffe0ff */
[----:B------:R-:W-:-:S04]  /*2250*/  UISETP.NE.AND UP0, UPT, UR5, 0x6, UPT ;  /* 0x000000060500788c */ /* 0x000fc8000bf05270 */
[----:B------:R-:W-:Y:S02]  /*2260*/  USEL UR7, URZ, 0x1, UP0 ;  /* 0x00000001ff077887 */ /* 0x000fe40008000000 */
[----:B------:R-:W-:-:S04]  /*2270*/  USEL UR5, UR5, URZ, UP0 ;  /* 0x000000ff05057287 */ /* 0x000fc80008000000 */
[----:B------:R-:W-:Y:S01]  /*2280*/  ULEA UR4, UR5, UR6, 0x3 ;  /* 0x0000000605047291 */ /* 0x000fe2000f8e18ff */
[----:B------:R-:W-:-:S04]  /*2290*/  LOP3.LUT R2, R16, UR7, RZ, 0x3c, !PT ;  /* 0x0000000710027c12 */ /* 0x000fc8000f8e3cff */
[----:B-1----:R-:W-:-:S04]  /*22a0*/  SHF.L.U32 R3, R2, 0x1f, RZ ;  /* 0x0000001f02037819 */ /* 0x002fc800000006ff */
[----:B------:R-:W1:Y:S02]  /*22b0*/  SYNCS.PHASECHK.TRANS64.TRYWAIT P0, [UR4], R3 ;  /* 0x00000003ff0075a7 */ /* 0x000e640008001104 */
[----:B-1----:R-:W-:Y:S05]  /*22c0*/  @!P0 BRA `(.L_x_34) ;  /* 0x00000074006c8947 */ /* 0x002fea0003800000 */
.L_x_134:
        /* <DEDUP_REMOVED lines=9> */
.L_x_136:
        /* <DEDUP_REMOVED lines=9> */
.L_x_138:
        /* <DEDUP_REMOVED lines=9> */
.L_x_140:
[----:B------:R-:W-:-:S04]  /*2480*/  UIADD3 UR5, UPT, UPT, UR5, 0x1, URZ ;  /* 0x0000000105057890 */ /* 0x000fc8000fffe0ff */
[----:B------:R-:W-:-:S04]  /*2490*/  UISETP.NE.AND UP0, UPT, UR5, 0x6, UPT ;  /* 0x000000060500788c */ /* 0x000fc8000bf05270 */
[----:B------:R-:W-:Y:S02]  /*24a0*/  USEL UR4, URZ, 0x1, UP0 ;  /* 0x00000001ff047887 */ /* 0x000fe40008000000 */
[----:B------:R-:W-:-:S04]  /*24b0*/  USEL UR5, UR5, URZ, UP0 ;  /* 0x000000ff05057287 */ /* 0x000fc80008000000 */
[----:B------:R-:W-:Y:S01]  /*24c0*/  ULEA UR5, UR5, UR6, 0x3 ;  /* 0x0000000605057291 */ /* 0x000fe2000f8e18ff */
[----:B-1----:R-:W-:-:S04]  /*24d0*/  LOP3.LUT R3, R2, UR4, RZ, 0x3c, !PT ;  /* 0x0000000402037c12 */ /* 0x002fc8000f8e3cff */
[----:B------:R-:W-:Y:S01]  /*24e0*/  SHF.L.U32 R3, R3, 0x1f, RZ ;  /* 0x0000001f03037819 */ /* 0x000fe200000006ff */
[----:B------:R-:W-:-:S07]  /*24f0*/  IMAD.U32 R0, RZ, RZ, UR5 ;  /* 0x00000005ff007e24 */ /* 0x000fce000f8e00ff */
.L_x_38:
[----:B-1----:R1:W2:Y:S02]  /*2500*/  SYNCS.PHASECHK.TRANS64.TRYWAIT P0, [R0+URZ], R3 ;  /* 0x00000003000075a7 */ /* 0x0022a400080011ff */
[----:B--2---:R-:W-:Y:S05]  /*2510*/  @!P0 NANOSLEEP.SYNCS 0x989680 ;  /* 0x009896800000895d */ /* 0x004fea0003900000 */
[----:B------:R-:W2:Y:S02]  /*2520*/  @!P0 SYNCS.PHASECHK.TRANS64 P0, [R0+URZ], R3 ;  /* 0x00000003000085a7 */ /* 0x000ea400080010ff */
[----:B--2-4-:R-:W-:Y:S05]  /*2530*/  @P0 EXIT ;  /* 0x000000000000094d */ /* 0x014fea0003800000 */
[----:B------:R-:W-:Y:S05]  /*2540*/  BRA `(.L_x_38) ;  /* 0xfffffffc00ec7947 */ /* 0x000fea000383ffff */
.L_x_22:
[----:B------:R-:W-:-:S04]  /*2550*/  UISETP.NE.AND UP1, UPT, UR37, URZ, UPT ;  /* 0x000000ff2500728c */ /* 0x000fc8000bf25270 */
[----:B------:R-:W-:-:S09]  /*2560*/  UISETP.NE.OR UP1, UPT, UR8, 0x1, UP1 ;  /* 0x000000010800788c */ /* 0x000fd20008f25670 */
[----:B------:R-:W-:Y:S05]  /*2570*/  BRA.U UP1, `(.L_x_39) ;  /* 0x0000000501487547 */ /* 0x000fea000b800000 */
[----:B------:R-:W-:Y:S01]  /*2580*/  ISETP.GE.U32.AND P2, PT, R3, 0x2, PT ;  /* 0x000000020300780c */ /* 0x000fe20003f46070 */
[----:B------:R-:W-:Y:S01]  /*2590*/  IMAD.MOV.U32 R12, RZ, RZ, 0x1 ;  /* 0x00000001ff0c7424 */ /* 0x000fe200078e00ff */
[----:B------:R-:W-:Y:S02]  /*25a0*/  CS2R R10, SRZ ;  /* 0x00000000000a7805 */ /* 0x000fe4000001ff00 */
[----:B------:R-:W-:Y:S01]  /*25b0*/  CS2R R8, SRZ ;  /* 0x0000000000087805 */ /* 0x000fe2000001ff00 */
[----:B------:R-:W-:Y:S01]  /*25c0*/  UMOV UR4, 0x400 ;  /* 0x0000040000047882 */ /* 0x000fe20000000000 */
[----:B------:R-:W-:Y:S01]  /*25d0*/  UMOV UR6, URZ ;  /* 0x000000ff00067c82 */ /* 0x000fe20008000000 */
[----:B------:R-:W-:-:S12]  /*25e0*/  ULEA UR37, UR37, UR4, 0x18 ;  /* 0x0000000425257291 */ /* 0x000fd8000f8ec0ff */
.L_x_43:
[----:B------:R-:W-:Y:S02]  /*25f0*/  LEA R0, R8, UR37, 0x3 ;  /* 0x0000002508007c11 */ /* 0x000fe4000f8e18ff */
[----:B------:R-:W-:-:S03]  /*2600*/  SHF.L.U32 R5, R9, 0x1f, RZ ;  /* 0x0000001f09057819 */ /* 0x000fc600000006ff */
[----:B------:R-:W-:Y:S01]  /*2610*/  VIADD R4, R0, 0x100 ;  /* 0x0000010000047836 */ /* 0x000fe20000000000 */
[----:B------:R-:W1:Y:S02]  /*2620*/  SYNCS.PHASECHK.TRANS64.TRYWAIT P0, [R0+URZ+0xf0], R5 ;  /* 0x0000f005000075a7 */ /* 0x000e6400080011ff */
[----:B-1----:R-:W-:Y:S05]  /*2630*/  @!P0 BRA `(.L_x_40) ;  /* 0x0000007000f08947 */ /* 0x002fea0003800000 */
.L_x_141:
[----:B------:R-:W-:Y:S01]  /*2640*/  ULEA UR5, UR6, UR37, 0x3 ;  /* 0x0000002506057291 */ /* 0x000fe2000f8e18ff */
[----:B------:R-:W-:Y:S01]  /*2650*/  PRMT R4, RZ, 0x654, R4 ;  /* 0x00000654ff047816 */ /* 0x000fe20000000004 */
[----:B-1----:R-:W-:Y:S01]  /*2660*/  @!P2 IMAD.MOV.U32 R5, RZ, RZ, 0x10 ;  /* 0x00000010ff05a424 */ /* 0x002fe200078e00ff */
[----:B------:R-:W-:Y:S01]  /*2670*/  SHF.L.U32 R7, R12, 0x1f, RZ ;  /* 0x0000001f0c077819 */ /* 0x000fe200000006ff */
[----:B------:R-:W-:Y:S01]  /*2680*/  UIADD3 UR4, UPT, UPT, UR5, 0xb0, URZ ;  /* 0x000000b005047890 */ /* 0x000fe2000fffe0ff */
[----:B------:R1:W-:Y:S05]  /*2690*/  SYNCS.ARRIVE.TRANS64.RED.A1T0 RZ, [R4+URZ], RZ ;  /* 0x000000ff04ff79a7 */ /* 0x0003ea00081004ff */
[----:B------:R-:W-:Y:S01]  /*26a0*/  IMAD.U32 R0, RZ, RZ, UR4 ;  /* 0x00000004ff007e24 */ /* 0x000fe2000f8e00ff */
[----:B------:R-:W2:Y:S04]  /*26b0*/  SYNCS.PHASECHK.TRANS64.TRYWAIT P0, [UR5+0xc0], R7 ;  /* 0x0000c007ff0075a7 */ /* 0x000ea80008001105 */
[----:B------:R-:W-:Y:S01]  /*26c0*/  PRMT R13, R3, 0x654, R0 ;  /* 0x00000654030d7816 */ /* 0x000fe20000000000 */
[----:B-12---:R-:W-:Y:S06]  /*26d0*/  @!P0 BRA `(.L_x_41) ;  /* 0x0000007000dc8947 */ /* 0x006fec0003800000 */
.L_x_143:
[----:B------:R-:W-:Y:S01]  /*26e0*/  ULEA UR4, UR6, UR37, 0x4 ;  /* 0x0000002506047291 */ /* 0x000fe2000f8e20ff */
[----:B---3--:R-:W-:Y:S01]  /*26f0*/  SEL R2, R13, R2, !P2 ;  /* 0x000000020d027207 */ /* 0x008fe20005000000 */
[----:B------:R-:W-:Y:S01]  /*2700*/  UIADD3 UR5, UPT, UPT, UR5, 0xb0, URZ ;  /* 0x000000b005057890 */ /* 0x000fe2000fffe0ff */
[----:B-1----:R-:W-:Y:S01]  /*2710*/  LEA R0, R11, UR37, 0x3 ;  /* 0x000000250b007c11 */ /* 0x002fe2000f8e18ff */
[----:B------:R-:W-:Y:S01]  /*2720*/  UIADD3 UR4, UPT, UPT, UR4, 0x120, URZ ;  /* 0x0000012004047890 */ /* 0x000fe2000fffe0ff */
[----:B------:R1:W-:Y:S01]  /*2730*/  @!P2 SYNCS.ARRIVE.TRANS64.RED RZ, [R2+URZ], R5 ;  /* 0x0000000502ffa9a7 */ /* 0x0003e200080004ff */
[----:B------:R-:W-:Y:S01]  /*2740*/  UIADD3 UR6, UPT, UPT, UR6, 0x1, URZ ;  /* 0x0000000106067890 */ /* 0x000fe2000fffe0ff */
[----:B------:R-:W-:-:S03]  /*2750*/  VIADD R8, R8, 0x1 ;  /* 0x0000000108087836 */ /* 0x000fc60000000000 */
[----:B------:R-:W-:Y:S02]  /*2760*/  UISETP.NE.AND UP0, UPT, UR6, 0x2, UPT ;  /* 0x000000020600788c */ /* 0x000fe4000bf05270 */
[----:B------:R-:W-:Y:S01]  /*2770*/  ISETP.NE.AND P0, PT, R8, 0x2, PT ;  /* 0x000000020800780c */ /* 0x000fe20003f05270 */
[----:B------:R-:W-:Y:S06]  /*2780*/  UGETNEXTWORKID.BROADCAST [UR4], [UR5] ;  /* 0x00000000040073ca */ /* 0x000fec0008000100 */
[----:B------:R-:W-:Y:S02]  /*2790*/  USEL UR4, URZ, 0x1, UP0 ;  /* 0x00000001ff047887 */ /* 0x000fe40008000000 */
[----:B------:R-:W-:-:S04]  /*27a0*/  USEL UR6, UR6, URZ, UP0 ;  /* 0x000000ff06067287 */ /* 0x000fc80008000000 */
[----:B------:R-:W-:Y:S02]  /*27b0*/  LOP3.LUT R12, R12, UR4, RZ, 0x3c, !PT ;  /* 0x000000040c0c7c12 */ /* 0x000fe4000f8e3cff */
[----:B-1----:R-:W-:-:S04]  /*27c0*/  SHF.L.U32 R5, R10, 0x1f, RZ ;  /* 0x0000001f0a057819 */ /* 0x002fc800000006ff */
[----:B------:R-:W1:Y:S02]  /*27d0*/  SYNCS.PHASECHK.TRANS64.TRYWAIT P1, [R0+URZ+0xb0], R5 ;  /* 0x0000b005000075a7 */ /* 0x000e6400080211ff */
[----:B-1----:R-:W-:Y:S05]  /*27e0*/  @!P1 BRA `(.L_x_42) ;  /* 0x0000007000b09947 */ /* 0x002fea0003800000 */
.L_x_144:
[C---:B------:R-:W-:Y:S01]  /*27f0*/  LEA R4, R11.reuse, UR37, 0x4 ;  /* 0x000000250b047c11 */ /* 0x040fe2000f8e20ff */
[----:B-1----:R-:W-:Y:S01]  /*2800*/  VIADD R0, R0, 0xc0 ;  /* 0x000000c000007836 */ /* 0x002fe20000000000 */
[----:B------:R-:W-:Y:S01]  /*2810*/  SEL R8, R8, RZ, P0 ;  /* 0x000000ff08087207 */ /* 0x000fe20000000000 */
[----:B------:R-:W-:-:S03]  /*2820*/  VIADD R11, R11, 0x1 ;  /* 0x000000010b0b7836 */ /* 0x000fc60000000000 */
[----:B------:R-:W1:Y:S01]  /*2830*/  LDS.128 R4, [R4+0x120] ;  /* 0x0001200004047984 */ /* 0x000e620000000c00 */
[----:B------:R-:W-:Y:S02]  /*2840*/  PRMT R0, RZ, 0x654, R0 ;  /* 0x00000654ff007816 */ /* 0x000fe40000000000 */
[C---:B------:R-:W-:Y:S01]  /*2850*/  ISETP.NE.AND P1, PT, R11.reuse, 0x2, PT ;  /* 0x000000020b00780c */ /* 0x040fe20003f25270 */
[----:B------:R-:W-:Y:S01]  /*2860*/  @!PT LDS RZ, [RZ] ;  /* 0x00000000fffff984 */ /* 0x000fe20000000800 */
[----:B------:R-:W-:Y:S01]  /*2870*/  @!PT LDS RZ, [RZ] ;  /* 0x00000000fffff984 */ /* 0x000fe20000000800 */
[----:B------:R-:W-:Y:S01]  /*2880*/  @!PT LDS RZ, [RZ] ;  /* 0x00000000fffff984 */ /* 0x000fe20000000800 */
[----:B------:R-:W-:Y:S01]  /*2890*/  @!PT LDS RZ, [RZ] ;  /* 0x00000000fffff984 */ /* 0x000fe20000000800 */
[----:B------:R2:W-:Y:S06]  /*28a0*/  MEMBAR.ALL.CTA ;  /* 0x0000000000007992 */ /* 0x0005ec0000008000 */
[----:B--2---:R-:W2:Y:S01]  /*28b0*/  FENCE.VIEW.ASYNC.S ;  /* 0x00000000000073c6 */ /* 0x004ea20000000000 */
[----:B------:R-:W-:Y:S01]  /*28c0*/  SEL R11, R11, RZ, P1 ;  /* 0x000000ff0b0b7207 */ /* 0x000fe20000800000 */
[----:B--2---:R2:W-:Y:S01]  /*28d0*/  SYNCS.ARRIVE.TRANS64.RED.A1T0 RZ, [R0+URZ], RZ ;  /* 0x000000ff00ff79a7 */ /* 0x0045e200081004ff */
[----:B-1----:R-:W-:-:S02]  /*28e0*/  LOP3.LUT P3, RZ, R6, 0x1, RZ, 0xc0, !PT ;  /* 0x0000000106ff7812 */ /* 0x002fc4000786c0ff */
[----:B------:R-:W-:-:S04]  /*28f0*/  SEL R5, RZ, 0x1, P1 ;  /* 0x00000001ff057807 */ /* 0x000fc80000800000 */
[----:B------:R-:W-:Y:S02]  /*2900*/  LOP3.LUT R10, R10, R5, RZ, 0x3c, !PT ;  /* 0x000000050a0a7212 */ /* 0x000fe400078e3cff */
[----:B--2---:R-:W-:-:S04]  /*2910*/  SEL R0, RZ, 0x1, P0 ;  /* 0x00000001ff007807 */ /* 0x004fc80000000000 */
[----:B------:R-:W-:Y:S01]  /*2920*/  LOP3.LUT R9, R9, R0, RZ, 0x3c, !PT ;  /* 0x0000000009097212 */ /* 0x000fe200078e3cff */
[----:B------:R-:W-:Y:S06]  /*2930*/  @P3 BRA `(.L_x_43) ;  /* 0xfffffffc002c3947 */ /* 0x000fec000383ffff */
[----:B------:R-:W-:Y:S01]  /*2940*/  ULEA UR5, UR6, UR37, 0x3 ;  /* 0x0000002506057291 */ /* 0x000fe2000f8e18ff */
[----:B------:R-:W-:-:S08]  /*2950*/  SHF.L.U32 R3, R12, 0x1f, RZ ;  /* 0x0000001f0c037819 */ /* 0x000fd000000006ff */
[----:B------:R-:W1:Y:S02]  /*2960*/  SYNCS.PHASECHK.TRANS64 P0, [UR5+0xc0], R3 ;  /* 0x0000c003ff0075a7 */ /* 0x000e640008001005 */
[----:B-1----:R-:W-:Y:S05]  /*2970*/  @P0 BRA `(.L_x_44) ;  /* 0x0000000000080947 */ /* 0x002fea0003800000 */
[----:B------:R-:W1:Y:S02]  /*2980*/  SYNCS.PHASECHK.TRANS64.TRYWAIT P0, [UR5+0xc0], R3 ;  /* 0x0000c003ff0075a7 */ /* 0x000e640008001105 */
[----:B-1----:R-:W-:Y:S05]  /*2990*/  @!P0 BRA `(.L_x_45) ;  /* 0x0000007000588947 */ /* 0x002fea0003800000 */
.L_x_44:
[----:B------:R-:W-:-:S04]  /*29a0*/  UIADD3 UR4, UPT, UPT, UR6, 0x1, URZ ;  /* 0x0000000106047890 */ /* 0x000fc8000fffe0ff */
[----:B------:R-:W-:-:S04]  /*29b0*/  UISETP.NE.AND UP0, UPT, UR4, 0x2, UPT ;  /* 0x000000020400788c */ /* 0x000fc8000bf05270 */
[----:B------:R-:W-:Y:S02]  /*29c0*/  USEL UR7, URZ, 0x1, UP0 ;  /* 0x00000001ff077887 */ /* 0x000fe40008000000 */
[----:B------:R-:W-:-:S04]  /*29d0*/  USEL UR4, UR4, URZ, UP0 ;  /* 0x000000ff04047287 */ /* 0x000fc80008000000 */
[----:B------:R-:W-:Y:S01]  /*29e0*/  ULEA UR4, UR4, UR37, 0x3 ;  /* 0x0000002504047291 */ /* 0x000fe2000f8e18ff */
[----:B-1----:R-:W-:-:S04]  /*29f0*/  LOP3.LUT R3, R12, UR7, RZ, 0x3c, !PT ;  /* 0x000000070c037c12 */ /* 0x002fc8000f8e3cff */
[----:B------:R-:W-:-:S04]  /*2a00*/  SHF.L.U32 R0, R3, 0x1f, RZ ;  /* 0x0000001f03007819 */ /* 0x000fc800000006ff */
[----:B------:R-:W1:Y:S02]  /*2a10*/  SYNCS.PHASECHK.TRANS64 P0, [UR4+0xc0], R0 ;  /* 0x0000c000ff0075a7 */ /* 0x000e640008001004 */
[----:B-1----:R-:W-:Y:S05]  /*2a20*/  @P0 EXIT ;  /* 0x000000000000094d */ /* 0x002fea0003800000 */
[----:B------:R-:W-:Y:S02]  /*2a30*/  SHF.L.U32 R3, R3, 0x1f, RZ ;  /* 0x0000001f03037819 */ /* 0x000fe400000006ff */
[----:B------:R-:W-:-:S07]  /*2a40*/  MOV R0, UR4 ;  /* 0x0000000400007c02 */ /* 0x000fce0008000f00 */
.L_x_46:
[----:B-1----:R1:W2:Y:S02]  /*2a50*/  SYNCS.PHASECHK.TRANS64.TRYWAIT P0, [R0+URZ+0xc0], R3 ;  /* 0x0000c003000075a7 */ /* 0x0022a400080011ff */
[----:B--2---:R-:W-:Y:S05]  /*2a60*/  @!P0 NANOSLEEP.SYNCS 0x989680 ;  /* 0x009896800000895d */ /* 0x004fea0003900000 */
[----:B------:R-:W2:Y:S02]  /*2a70*/  @!P0 SYNCS.PHASECHK.TRANS64 P0, [R0+URZ+0xc0], R3 ;  /* 0x0000c003000085a7 */ /* 0x000ea400080010ff */
[----:B--2---:R-:W-:Y:S05]  /*2a80*/  @P0 EXIT ;  /* 0x000000000000094d */ /* 0x004fea0003800000 */
[----:B------:R-:W-:Y:S05]  /*2a90*/  BRA `(.L_x_46) ;  /* 0xfffffffc00ec7947 */ /* 0x000fea000383ffff */
.L_x_39:
[----:B------:R-:W-:Y:S05]  /*2aa0*/  BRA.U UP4, `(.L_x_47) ;  /* 0x0000000d04487547 */ /* 0x000fea000b800000 */
[----:B------:R-:W-:Y:S01]  /*2ab0*/  UMOV UR4, 0x40 ;  /* 0x0000004000047882 */ /* 0x000fe20000000000 */
[----:B------:R-:W-:Y:S01]  /*2ac0*/  NOP ;  /* 0x0000000000007918 */ /* 0x000fe20000000000 */
[----:B------:R-:W-:Y:S01]  /*2ad0*/  ULEA UR4, UR37, UR4, 0x18 ;  /* 0x0000000425047291 */ /* 0x000fe2000f8ec0ff */
[----:B------:R-:W-:Y:S02]  /*2ae0*/  UMOV UR5, 0x400 ;  /* 0x0000040000057882 */ /* 0x000fe40000000000 */
[----:B------:R-:W-:-:S06]  /*2af0*/  ULEA UR37, UR37, UR5, 0x18 ;  /* 0x0000000525257291 */ /* 0x000fcc000f8ec0ff */
[----:B---3--:R-:W1:Y:S02]  /*2b00*/  LDS.U8 R2, [UR4+0x1c] ;  /* 0x00001c04ff027984 */ /* 0x008e640008000000 */
[----:B-1----:R-:W-:-:S13]  /*2b10*/  ISETP.NE.AND P0, PT, R2, RZ, PT ;  /* 0x000000ff0200720c */ /* 0x002fda0003f05270 */
[----:B------:R-:W-:Y:S05]  /*2b20*/  @P0 BRA `(.L_x_48) ;  /* 0x0000000000580947 */ /* 0x000fea0003800000 */
[----:B------:R-:W-:-:S13]  /*2b30*/  ELECT P0, URZ, PT ;  /* 0x0000000000ff782f */ /* 0x000fda0003800000 */
[----:B------:R-:W-:Y:S05]  /*2b40*/  @!P0 BRA `(.L_x_49) ;  /* 0x0000000000608947 */ /* 0x000fea0003800000 */
[----:B------:R-:W-:Y:S01]  /*2b50*/  UMOV UR5, 0x10 ;  /* 0x0000001000057882 */ /* 0x000fe20000000000 */
[----:B------:R-:W-:Y:S01]  /*2b60*/  HFMA2 R2, -RZ, RZ, 0, 5.9604644775390625e-08 ;  /* 0x00000001ff027431 */ /* 0x000fe200000001ff */
[----:B------:R-:W-:-:S03]  /*2b70*/  MOV R3, 0xffff ;  /* 0x0000ffff00037802 */ /* 0x000fc60000000f00 */
[----:B------:R-:W-:Y:S04]  /*2b80*/  DEPBAR.LE SB1, 0x36 ;  /* 0x00009d800000791a */ /* 0x000fe80000000000 */
[----:B------:R-:W1:Y:S02]  /*2b90*/  UTCATOMSWS.FIND_AND_SET.ALIGN UP0, UR5, UR5 ;  /* 0x00000005000575e3 */ /* 0x000e640008000800 */
[----:B-1----:R-:W-:Y:S01]  /*2ba0*/  MOV R4, UR5 ;  /* 0x0000000500047c02 */ /* 0x002fe20008000f00 */
[----:B------:R-:W-:Y:S06]  /*2bb0*/  BRA.U UP0, `(.L_x_50) ;  /* 0x0000000100187547 */ /* 0x000fec000b800000 */
.L_x_51:
[----:B------:R-:W-:Y:S05]  /*2bc0*/  NANOSLEEP 0x64 ;  /* 0x000000640000795d */ /* 0x000fea0003800000 */
[----:B------:R-:W-:-:S05]  /*2bd0*/  UMOV UR5, 0x10 ;  /* 0x0000001000057882 */ /* 0x000fca0000000000 */
[----:B------:R-:W-:Y:S04]  /*2be0*/  DEPBAR.LE SB1, 0x36 ;  /* 0x00009d800000791a */ /* 0x000fe80000000000 */
[----:B------:R-:W1:Y:S02]  /*2bf0*/  UTCATOMSWS.FIND_AND_SET.ALIGN UP0, UR5, UR5 ;  /* 0x00000005000575e3 */ /* 0x000e640008000800 */
[----:B-1----:R-:W-:Y:S01]  /*2c00*/  MOV R4, UR5 ;  /* 0x0000000500047c02 */ /* 0x002fe20008000f00 */
[----:B------:R-:W-:Y:S05]  /*2c10*/  BRA.U !UP0, `(.L_x_51) ;  /* 0xfffffffd08e87547 */ /* 0x000fea000b83ffff */
.L_x_50:
[-C--:B------:R-:W-:Y:S02]  /*2c20*/  SHF.L.U32 R3, R3, R4.reuse, RZ ;  /* 0x0000000403037219 */ /* 0x080fe400000006ff */
[----:B------:R-:W-:Y:S01]  /*2c30*/  SHF.L.U32 R2, R2, R4, RZ ;  /* 0x0000000402027219 */ /* 0x000fe200000006ff */
[----:B------:R-:W-:Y:S02]  /*2c40*/  IMAD.SHL.U32 R4, R4, 0x20, RZ ;  /* 0x0000002004047824 */ /* 0x000fe400078e00ff */
[----:B------:R1:W-:Y:S04]  /*2c50*/  ATOMS.OR RZ, [UR4+0x14], R3 ;  /* 0x00001403ffff798c */ /* 0x0003e8000b000004 */
[----:B------:R1:W-:Y:S04]  /*2c60*/  ATOMS.OR RZ, [UR4+0x18], R2 ;  /* 0x00001802ffff798c */ /* 0x0003e8000b000004 */
[----:B------:R1:W-:Y:S01]  /*2c70*/  STS [UR37+0x140], R4 ;  /* 0x00014004ff007988 */ /* 0x0003e20008000825 */
[----:B------:R-:W-:Y:S05]  /*2c80*/  BRA `(.L_x_49) ;  /* 0x0000000000107947 */ /* 0x000fea0003800000 */
.L_x_48:
[----:B------:R-:W-:-:S05]  /*2c90*/  MOV R2, 0xffffffff ;  /* 0xffffffff00027802 */ /* 0x000fca0000000f00 */
[----:B------:R1:W-:Y:S02]  /*2ca0*/  STS [UR37+0x140], R2 ;  /* 0x00014002ff007988 */ /* 0x0003e40008000825 */
[----:B-1----:R-:W-:Y:S02]  /*2cb0*/  MOV R2, 0x2cd0 ;  /* 0x00002cd000027802 */ /* 0x002fe40000000f00 */
[----:B-----5:R-:W-:Y:S05]  /*2cc0*/  CALL.REL.NOINC `($__internal_1_$__cuda_sm10x_tcgen05_guardrail_trap_phase_invalid_during_alloc) ;  /* 0x0000007400747944 */ /* 0x020fea0003c00000 */
.L_x_49:
[----:B------:R-:W-:Y:S05]  /*2cd0*/  WARPSYNC.ALL ;  /* 0x0000000000007948 */ /* 0x000fea0003800000 */
[----:B------:R-:W2:Y:S01]  /*2ce0*/  S2UR UR4, SR_CgaCtaId ;  /* 0x00000000000479c3 */ /* 0x000ea20000008800 */
[----:B------:R-:W-:Y:S01]  /*2cf0*/  UMOV UR5, 0x400 ;  /* 0x0000040000057882 */ /* 0x000fe20000000000 */
[----:B------:R-:W-:-:S06]  /*2d00*/  NOP ;  /* 0x0000000000007918 */ /* 0x000fcc0000000000 */
[----:B------:R-:W-:Y:S06]  /*2d10*/  BAR.ARV 0x6, 0xa0 ;  /* 0x0182800000007b1d */ /* 0x000fec0000002000 */
[----:B------:R-:W-:Y:S01]  /*2d20*/  LOP3.LUT R0, R0, 0xffff, RZ, 0xc0, !PT ;  /* 0x0000ffff00007812 */ /* 0x000fe200078ec0ff */
[----:B------:R-:W-:Y:S01]  /*2d30*/  UISETP.LT.AND UP0, UPT, UR23, 0x1, UPT ;  /* 0x000000011700788c */ /* 0x000fe2000bf01270 */
[----:B------:R-:W-:Y:S01]  /*2d40*/  IMAD.MOV.U32 R11, RZ, RZ, 0x1 ;  /* 0x00000001ff0b7424 */ /* 0x000fe200078e00ff */
[----:B------:R-:W-:Y:S02]  /*2d50*/  CS2R R8, SRZ ;  /* 0x0000000000087805 */ /* 0x000fe4000001ff00 */
[----:B------:R-:W-:Y:S01]  /*2d60*/  R2UR UR8, R0 ;  /* 0x00000000000872ca */ /* 0x000fe200000e0000 */
[----:B------:R-:W-:Y:S01]  /*2d70*/  USEL UR9, UR23, 0x1, !UP0 ;  /* 0x0000000117097887 */ /* 0x000fe2000c000000 */
[----:B------:R-:W-:Y:S01]  /*2d80*/  IMAD.MOV.U32 R10, RZ, RZ, RZ ;  /* 0x000000ffff0a7224 */ /* 0x000fe200078e00ff */
[----:B------:R-:W-:Y:S01]  /*2d90*/  UMOV UR18, URZ ;  /* 0x000000ff00127c82 */ /* 0x000fe20008000000 */
[----:B------:R-:W-:Y:S01]  /*2da0*/  UMOV UR17, URZ ;  /* 0x000000ff00117c82 */ /* 0x000fe20008000000 */
[----:B------:R-:W-:-:S02]  /*2db0*/  UIADD3 UR9, UPT, UPT, -UR9, URZ, URZ ;  /* 0x000000ff09097290 */ /* 0x000fc4000fffe1ff */
[----:B--2---:R-:W-:Y:S01]  /*2dc0*/  ULEA UR4, UR4, UR5, 0x18 ;  /* 0x0000000504047291 */ /* 0x004fe2000f8ec0ff */
[----:B------:R-:W2:Y:S03]  /*2dd0*/  LDCU UR5, c[0x0][0x38c] ;  /* 0x00007180ff0577ac */ /* 0x000ea60008000800 */
[----:B------:R-:W-:Y:S02]  /*2de0*/  UIADD3 UR10, UPT, UPT, UR4, 0x10400, URZ ;  /* 0x00010400040a7890 */ /* 0x000fe4000fffe0ff */
[----:B------:R-:W-:-:S03]  /*2df0*/  UIADD3 UR11, UPT, UPT, UR4, 0x1c400, URZ ;  /* 0x0001c400040b7890 */ /* 0x000fc6000fffe0ff */
[----:B-1----:R-:W1:Y:S01]  /*2e00*/  LDS R2, [UR4+0x140] ;  /* 0x00014004ff027984 */ /* 0x002e620008000800 */
[----:B------:R-:W-:Y:S02]  /*2e10*/  UIADD3 UR12, UPT, UPT, UR4, 0x34400, URZ ;  /* 0x00034400040c7890 */ /* 0x000fe4000fffe0ff */
[----:B------:R-:W-:Y:S02]  /*2e20*/  USHF.R.U32.HI UR10, URZ, 0x4, UR10 ;  /* 0x00000004ff0a7899 */ /* 0x000fe4000801160a */
[----:B------:R-:W-:Y:S02]  /*2e30*/  USHF.R.U32.HI UR11, URZ, 0x4, UR11 ;  /* 0x00000004ff0b7899 */ /* 0x000fe4000801160b */
[----:B------:R-:W-:Y:S02]  /*2e40*/  USHF.R.U32.HI UR12, URZ, 0x4, UR12 ;  /* 0x00000004ff0c7899 */ /* 0x000fe4000801160c */
[----:B------:R-:W-:Y:S02]  /*2e50*/  ULOP3.LUT UR10, UR10, 0x3fff, URZ, 0xc0, !UPT ;  /* 0x00003fff0a0a7892 */ /* 0x000fe4000f8ec0ff */
[----:B------:R-:W-:-:S02]  /*2e60*/  ULOP3.LUT UR11, UR11, 0x3fff, URZ, 0xc0, !UPT ;  /* 0x00003fff0b0b7892 */ /* 0x000fc4000f8ec0ff */
[----:B------:R-:W-:Y:S02]  /*2e70*/  ULOP3.LUT UR12, UR12, 0x3fff, URZ, 0xc0, !UPT ;  /* 0x00003fff0c0c7892 */ /* 0x000fe4000f8ec0ff */
[----:B------:R-:W-:Y:S02]  /*2e80*/  ULOP3.LUT UR10, UR10, 0x10000, URZ, 0xfc, !UPT ;  /* 0x000100000a0a7892 */ /* 0x000fe4000f8efcff */
[----:B------:R-:W-:Y:S02]  /*2e90*/  ULOP3.LUT UR11, UR11, 0x10000, URZ, 0xfc, !UPT ;  /* 0x000100000b0b7892 */ /* 0x000fe4000f8efcff */
[----:B------:R-:W-:Y:S02]  /*2ea0*/  ULOP3.LUT UR12, UR12, 0x10000, URZ, 0xfc, !UPT ;  /* 0x000100000c0c7892 */ /* 0x000fe4000f8efcff */
[----:B--2---:R-:W-:Y:S01]  /*2eb0*/  UISETP.GE.AND UP0, UPT, UR5, 0x1, UPT ;  /* 0x000000010500788c */ /* 0x004fe2000bf06270 */
[----:B------:R-:W-:Y:S01]  /*2ec0*/  UMOV UR25, 0x82004a4 ;  /* 0x082004a400197882 */ /* 0x000fe20000000000 */
[----:B------:R-:W-:Y:S01]  /*2ed0*/  UMOV UR21, 0x82004a4 ;  /* 0x082004a400157882 */ /* 0x000fe20000000000 */
[----:B-1----:R-:W-:-:S13]  /*2ee0*/  R2UR UR19, R2 ;  /* 0x00000000021372ca */ /* 0x002fda00000e0000 */
[----:B------:R-:W-:Y:S02]  /*2ef0*/  UIADD3 UR24, UPT, UPT, UR19, 0x100, URZ ;  /* 0x0000010013187890 */ /* 0x000fe4000fffe0ff */
[----:B------:R-:W-:-:S12]  /*2f00*/  UIADD3 UR20, UPT, UPT, UR19, 0x102, URZ ;  /* 0x0000010213147890 */ /* 0x000fd8000fffe0ff */
.L_x_58:
[----:B------:R-:W-:Y:S02]  /*2f10*/  LEA R0, R10, UR4, 0x3 ;  /* 0x000000040a007c11 */ /* 0x000fe4000f8e18ff */
[----:B------:R-:W-:Y:S02]  /*2f20*/  SHF.L.U32 R5, R9, 0x1f, RZ ;  /* 0x0000001f09057819 */ /* 0x000fe400000006ff */
[----:B------:R-:W-:Y:S01]  /*2f30*/  PLOP3.LUT P0, PT, PT, PT, UP0, 0x80, 0x8 ;  /* 0x000000000008781c */ /* 0x000fe20003f0f008 */
[----:B------:R-:W-:Y:S01]  /*2f40*/  VIADD R3, R0, 0xc0 ;  /* 0x000000c000037836 */ /* 0x000fe20000000000 */
[----:B-1----:R-:W1:Y:S02]  /*2f50*/  SYNCS.PHASECHK.TRANS64.TRYWAIT P1, [R0+URZ+0xb0], R5 ;  /* 0x0000b005000075a7 */ /* 0x002e6400080211ff */
[----:B-1-3--:R-:W-:Y:S09]  /*2f60*/  @!P1 BRA `(.L_x_52) ;  /* 0x0000006800fc9947 */ /* 0x00aff20003800000 */
.L_x_146:
[----:B------:R-:W-:Y:S01]  /*2f70*/  LEA R4, R10, UR4, 0x4 ;  /* 0x000000040a047c11 */ /* 0x000fe2000f8e20ff */
[----:B------:R-:W-:Y:S01]  /*2f80*/  @UP0 ULEA UR5, UR17, UR4, 0x3 ;  /* 0x0000000411050291 */ /* 0x000fe2000f8e18ff */
[----:B------:R-:W-:Y:S01]  /*2f90*/  PLOP3.LUT P2, PT, PT, PT, PT, 0x80, 0x8 ;  /* 0x000000000008781c */ /* 0x000fe20003f4f070 */
[----:B------:R-:W-:Y:S01]  /*2fa0*/  ULEA UR6, UR18, UR4, 0x3 ;  /* 0x0000000412067291 */ /* 0x000fe2000f8e18ff */
[----:B------:R-:W-:Y:S01]  /*2fb0*/  PRMT R3, RZ, 0x654, R3 ;  /* 0x00000654ff037816 */ /* 0x000fe20000000003 */
[----:B------:R-:W-:Y:S01]  /*2fc0*/  ULEA UR7, UR18, UR19, 0x7 ;  /* 0x0000001312077291 */ /* 0x000fe2000f8e38ff */
[----:B-1----:R-:W1:Y:S01]  /*2fd0*/  LDS.128 R4, [R4+0x120] ;  /* 0x0001200004047984 */ /* 0x002e620000000c00 */
[----:B------:R-:W-:Y:S02]  /*2fe0*/  @P0 SHF.L.U32 R2, R8, 0x1f, RZ ;  /* 0x0000001f08020819 */ /* 0x000fe400000006ff */
[----:B------:R-:W-:Y:S01]  /*2ff0*/  SHF.L.U32 R0, R11, 0x1f, RZ ;  /* 0x0000001f0b007819 */ /* 0x000fe200000006ff */
[----:B------:R-:W-:Y:S01]  /*3000*/  @!PT LDS RZ, [RZ] ;  /* 0x00000000fffff984 */ /* 0x000fe20000000800 */
[----:B------:R-:W-:Y:S01]  /*3010*/  @!PT LDS RZ, [RZ] ;  /* 0x00000000fffff984 */ /* 0x000fe20000000800 */
[----:B------:R-:W-:Y:S01]  /*3020*/  @!PT LDS RZ, [RZ] ;  /* 0x00000000fffff984 */ /* 0x000fe20000000800 */
[----:B------:R-:W-:Y:S01]  /*3030*/  @!PT LDS RZ, [RZ] ;  /* 0x00000000fffff984 */ /* 0x000fe20000000800 */
[----:B------:R2:W-:Y:S06]  /*3040*/  MEMBAR.ALL.CTA ;  /* 0x0000000000007992 */ /* 0x0005ec0000008000 */
[----:B--2---:R-:W2:Y:S02]  /*3050*/  FENCE.VIEW.ASYNC.S ;  /* 0x00000000000073c6 */ /* 0x004ea40000000000 */
[----:B--2---:R2:W-:Y:S01]  /*3060*/  SYNCS.ARRIVE.TRANS64.RED.A1T0 RZ, [R3+URZ], RZ ;  /* 0x000000ff03ff79a7 */ /* 0x0045e200081004ff */
[----:B------:R2:W3:Y:S01]  /*3070*/  @P0 SYNCS.PHASECHK.TRANS64.TRYWAIT P2, [UR5], R2 ;  /* 0x00000002ff0005a7 */ /* 0x0004e20008041105 */
[----:B-1----:R-:W-:Y:S01]  /*3080*/  LOP3.LUT P1, RZ, R6, 0x1, RZ, 0xc0, !PT ;  /* 0x0000000106ff7812 */ /* 0x002fe2000782c0ff */
[----:B------:R-:W1:Y:S02]  /*3090*/  SYNCS.PHASECHK.TRANS64.TRYWAIT P0, [UR6+0xe0], R0 ;  /* 0x0000e000ff0075a7 */ /* 0x000e640008001106 */
[----:B-123--:R-:W-:Y:S10]  /*30a0*/  @!P0 BRA `(.L_x_53) ;  /* 0x0000006800c08947 */ /* 0x00eff40003800000 */
.L_x_148:
[----:B------:R-:W-:Y:S01]  /*30b0*/  IADD3 R10, PT, PT, R10, 0x1, RZ ;  /* 0x000000010a0a7810 */ /* 0x000fe20007ffe0ff */
[----:B------:R-:W-:Y:S06]  /*30c0*/  BRA.U !UP0, `(.L_x_54) ;  /* 0x0000000108a87547 */ /* 0x000fec000b800000 */
[----:B------:R-:W-:Y:S01]  /*30d0*/  UMOV UR16, URZ ;  /* 0x000000ff00107c82 */ /* 0x000fe20008000000 */
[----:B------:R-:W-:Y:S01]  /*30e0*/  UMOV UR15, UR9 ;  /* 0x00000009000f7c82 */ /* 0x000fe20008000000 */
[----:B------:R-:W-:Y:S01]  /*30f0*/  UMOV UR14, UR23 ;  /* 0x00000017000e7c82 */ /* 0x000fe20008000000 */
[----:B------:R-:W-:-:S05]  /*3100*/  UMOV UR13, UR17 ;  /* 0x00000011000d7c82 */ /* 0x000fca0008000000 */
.L_x_57:
[----:B------:R-:W-:Y:S02]  /*3110*/  UIADD3 UR15, UPT, UPT, UR15, 0x1, URZ ;  /* 0x000000010f0f7890 */ /* 0x000fe4000fffe0ff */
[----:B--2---:R-:W-:Y:S02]  /*3120*/  ULEA UR5, UR13, UR4, 0x3 ;  /* 0x000000040d057291 */ /* 0x004fe4000f8e18ff */
[----:B------:R-:W-:Y:S01]  /*3130*/  UISETP.NE.AND UP1, UPT, UR15, URZ, UPT ;  /* 0x000000ff0f00728c */ /* 0x000fe2000bf25270 */
[----:B---3--:R-:W-:Y:S10]  /*3140*/  @P2 BRA `(.L_x_55) ;  /* 0x00000000000c2947 */ /* 0x008ff40003800000 */
[----:B-1----:R-:W-:Y:S04]  /*3150*/  SHF.L.U32 R3, R8, 0x1f, RZ ;  /* 0x0000001f08037819 */ /* 0x002fe800000006ff */
[----:B------:R-:W1:Y:S02]  /*3160*/  SYNCS.PHASECHK.TRANS64.TRYWAIT P0, [UR5], R3 ;  /* 0x00000003ff0075a7 */ /* 0x000e640008001105 */
[----:B-1----:R-:W-:Y:S05]  /*3170*/  @!P0 BRA `(.L_x_56) ;  /* 0x0000006800a48947 */ /* 0x002fea0003800000 */
.L_x_55:
[----:B------:R-:W-:Y:S01]  /*3180*/  UISETP.NE.AND UP2, UPT, UR14, 0x1, UPT ;  /* 0x000000010e00788c */ /* 0x000fe2000bf45270 */
[----:B------:R-:W-:Y:S01]  /*3190*/  PLOP3.LUT P2, PT, PT, PT, PT, 0x80, 0x8 ;  /* 0x000000000008781c */ /* 0x000fe20003f4f070 */
[----:B------:R-:W-:Y:S02]  /*31a0*/  UIADD3 UR17, UPT, UPT, UR13, 0x1, URZ ;  /* 0x000000010d117890 */ /* 0x000fe4000fffe0ff */
[----:B------:R-:W-:Y:S02]  /*31b0*/  ULEA UR28, UR13, UR11, 0xa ;  /* 0x0000000b0d1c7291 */ /* 0x000fe4000f8e50ff */
[----:B------:R-:W-:Y:S01]  /*31c0*/  UISETP.NE.AND UP3, UPT, UR17, 0x6, UPT ;  /* 0x000000061100788c */ /* 0x000fe2000bf65270 */
[----:B------:R-:W-:Y:S01]  /*31d0*/  PLOP3.LUT P0, PT, PT, PT, UP2, 0x80, 0x8 ;  /* 0x000000000008781c */ /* 0x000fe20003f0f028 */
[----:B------:R-:W-:Y:S02]  /*31e0*/  ULEA UR30, UR13, UR12, 0x7 ;  /* 0x0000000c0d1e7291 */ /* 0x000fe4000f8e38ff */
[----:B------:R-:W-:Y:S02]  /*31f0*/  USEL UR26, URZ, 0x1, UP3 ;  /* 0x00000001ff1a7887 */ /* 0x000fe40009800000 */
[----:B------:R-:W-:Y:S02]  /*3200*/  USEL UR17, UR17, URZ, UP3 ;  /* 0x000000ff11117287 */ /* 0x000fe40009800000 */
[----:B------:R-:W-:Y:S02]  /*3210*/  UIADD3 UR34, UPT, UPT, UR28, 0x4, URZ ;  /* 0x000000041c227890 */ /* 0x000fe4000fffe0ff */
[----:B------:R-:W-:Y:S01]  /*3220*/  @UP2 ULEA UR22, UR17, UR4, 0x3 ;  /* 0x0000000411162291 */ /* 0x000fe2000f8e18ff */
[----:B------:R-:W-:Y:S01]  /*3230*/  LOP3.LUT R8, R8, UR26, RZ, 0x3c, !PT ;  /* 0x0000001a08087c12 */ /* 0x000fe2000f8e3cff */
[----:B------:R-:W-:Y:S02]  /*3240*/  ULEA UR26, UR13, UR10, 0x9 ;  /* 0x0000000a0d1a7291 */ /* 0x000fe4000f8e48ff */
[----:B------:R-:W-:Y:S01]  /*3250*/  UISETP.NE.U32.AND UP2, UPT, UR16, URZ, UPT ;  /* 0x000000ff1000728c */ /* 0x000fe2000bf45070 */
[----:B-1----:R-:W-:Y:S01]  /*3260*/  @P0 SHF.L.U32 R0, R8, 0x1f, RZ ;  /* 0x0000001f08000819 */ /* 0x002fe200000006ff */
[----:B------:R-:W-:Y:S02]  /*3270*/  UIADD3 UR32, UPT, UPT, UR26, 0x2, URZ ;  /* 0x000000021a207890 */ /* 0x000fe4000fffe0ff */
[----:B------:R-:W-:Y:S01]  /*3280*/  UIADD3 UR5, UPT, UPT, UR5, 0x30, URZ ;  /* 0x0000003005057890 */ /* 0x000fe2000fffe0ff */
[----:B------:R2:W3:Y:S01]  /*3290*/  @P0 SYNCS.PHASECHK.TRANS64.TRYWAIT P2, [UR22], R0 ;  /* 0x00000000ff0005a7 */ /* 0x0004e20008041116 */
[----:B------:R-:W-:Y:S01]  /*32a0*/  UIADD3 UR14, UPT, UPT, UR14, -0x1, URZ ;  /* 0xffffffff0e0e7890 */ /* 0x000fe2000fffe0ff */
[----:B------:R-:W-:Y:S01]  /*32b0*/  UMOV UR31, 0x4008 ;  /* 0x00004008001f7882 */ /* 0x000fe20000000000 */
[----:B------:R-:W-:Y:S01]  /*32c0*/  UMOV UR29, 0x40004040 ;  /* 0x40004040001d7882 */ /* 0x000fe20000000000 */
[----:B------:R2:W-:Y:S01]  /*32d0*/  UTCCP.T.S.128dp128bit tmem[UR19+0x100], gdesc[UR30] ;  /* 0x0001001e130079e7 */ /* 0x0005e20008180000 */
[----:B------:R-:W-:Y:S01]  /*32e0*/  UMOV UR27, 0x80004020 ;  /* 0x80004020001b7882 */ /* 0x000fe20000000000 */
[----:B------:R-:W-:Y:S01]  /*32f0*/  UMOV UR35, 0x40004040 ;  /* 0x4000404000237882 */ /* 0x000fe20000000000 */
[----:B------:R2:W-:Y:S01]  /*3300*/  UTCIMMA gdesc[UR26], gdesc[UR28], tmem[UR7], tmem[UR24], idesc[UR25], UP2 ;  /* 0x00ff181c1a0075ea */ /* 0x0005e20009000107 */
[----:B------:R-:W-:Y:S01]  /*3310*/  UMOV UR33, 0x80004020 ;  /* 0x8000402000217882 */ /* 0x000fe20000000000 */
[----:B------:R-:W-:Y:S01]  /*3320*/  UMOV UR16, 0x1 ;  /* 0x0000000100107882 */ /* 0x000fe20000000000 */
[----:B------:R2:W-:Y:S01]  /*3330*/  UTCIMMA gdesc[UR32], gdesc[UR34], tmem[UR7], tmem[UR20], idesc[UR21], UPT ;  /* 0x00ff1422200075ea */ /* 0x0005e2000b800107 */
[----:B------:R2:W-:Y:S01]  /*3340*/  UTCBAR.MULTICAST [UR5], URZ, UR8 ;  /* 0x000000ff050073e9 */ /* 0x0005e20008000808 */
[----:B------:R-:W-:Y:S01]  /*3350*/  UMOV UR13, UR17 ;  /* 0x00000011000d7c82 */ /* 0x000fe20008000000 */
[----:B------:R-:W-:Y:S05]  /*3360*/  BRA.U UP1, `(.L_x_57) ;  /* 0xfffffffd01687547 */ /* 0x000fea000b83ffff */
.L_x_54:
[----:B------:R-:W-:Y:S01]  /*3370*/  UIADD3 UR18, UPT, UPT, UR18, 0x1, URZ ;  /* 0x0000000112127890 */ /* 0x000fe2000fffe0ff */
[C---:B------:R-:W-:Y:S01]  /*3380*/  ISETP.NE.AND P0, PT, R10.reuse, 0x2, PT ;  /* 0x000000020a00780c */ /* 0x040fe20003f05270 */
[----:B------:R-:W-:Y:S02]  /*3390*/  UIADD3 UR6, UPT, UPT, UR6, 0xd0, URZ ;  /* 0x000000d006067890 */ /* 0x000fe4000fffe0ff */
[----:B------:R-:W-:Y:S01]  /*33a0*/  UISETP.NE.AND UP1, UPT, UR18, 0x2, UPT ;  /* 0x000000021200788c */ /* 0x000fe2000bf25270 */
[----:B-12---:R-:W-:Y:S02]  /*33b0*/  SEL R0, RZ, 0x1, P0 ;  /* 0x00000001ff007807 */ /* 0x006fe40000000000 */
[----:B------:R-:W-:Y:S01]  /*33c0*/  SEL R10, R10, RZ, P0 ;  /* 0x000000ff0a0a7207 */ /* 0x000fe20000000000 */
[----:B------:R-:W-:Y:S01]  /*33d0*/  USEL UR5, URZ, 0x1, UP1 ;  /* 0x00000001ff057887 */ /* 0x000fe20008800000 */
[----:B------:R-:W-:Y:S01]  /*33e0*/  LOP3.LUT R9, R9, R0, RZ, 0x3c, !PT ;  /* 0x0000000009097212 */ /* 0x000fe200078e3cff */
[----:B------:R-:W-:Y:S01]  /*33f0*/  USEL UR18, UR18, URZ, UP1 ;  /* 0x000000ff12127287 */ /* 0x000fe20008800000 */
[----:B------:R1:W-:Y:S03]  /*3400*/  UTCBAR [UR6], URZ ;  /* 0x000000ff060073e9 */ /* 0x0003e600080000ff */
[----:B------:R-:W-:Y:S01]  /*3410*/  LOP3.LUT R11, R11, UR5, RZ, 0x3c, !PT ;  /* 0x000000050b0b7c12 */ /* 0x000fe2000f8e3cff */
[----:B------:R-:W-:Y:S07]  /*3420*/  @P1 BRA `(.L_x_58) ;  /* 0xfffffff800b81947 */ /* 0x000fee000383ffff */
[----:B------:R-:W2:Y:S01]  /*3430*/  S2UR UR5, SR_CgaCtaId ;  /* 0x00000000000579c3 */ /* 0x000ea20000008800 */
[----:B------:R-:W-:Y:S01]  /*3440*/  ELECT P0, URZ, PT ;  /* 0x0000000000ff782f */ /* 0x000fe20003800000 */
[----:B------:R-:W-:Y:S01]  /*3450*/  IMAD.MOV.U32 R0, RZ, RZ, 0x1 ;  /* 0x00000001ff007424 */ /* 0x000fe200078e00ff */
[----:B------:R-:W-:Y:S01]  /*3460*/  UIADD3 UR4, UPT, UPT, UR4, 0xe0, URZ ;  /* 0x000000e004047890 */ /* 0x000fe2000fffe0ff */
[----:B------:R-:W-:Y:S01]  /*3470*/  SHF.L.U32 R3, R11, 0x1f, RZ ;  /* 0x0000001f0b037819 */ /* 0x000fe200000006ff */
[----:B-1----:R-:W-:-:S03]  /*3480*/  UMOV UR6, 0x40 ;  /* 0x0000004000067882 */ /* 0x002fc60000000000 */
[----:B------:R-:W-:Y:S01]  /*3490*/  UVIRTCOUNT.DEALLOC.SMPOOL 0x80 ;  /* 0x000000800000784c */ /* 0x000fe20000000000 */
[----:B--2---:R-:W-:Y:S02]  /*34a0*/  ULEA UR5, UR5, UR6, 0x18 ;  /* 0x0000000605057291 */ /* 0x004fe4000f8ec0ff */
[----:B------:R-:W-:-:S07]  /*34b0*/  ULEA UR6, UR18, UR4, 0x3 ;  /* 0x0000000412067291 */ /* 0x000fce000f8e18ff */
[----:B------:R1:W-:Y:S02]  /*34c0*/  @P0 STS.U8 [UR5+0x1c], R0 ;  /* 0x00001c00ff000988 */ /* 0x0003e40008000005 */
[----:B------:R-:W2:Y:S02]  /*34d0*/  SYNCS.PHASECHK.TRANS64.TRYWAIT P0, [UR6], R3 ;  /* 0x00000003ff0075a7 */ /* 0x000ea40008001106 */
[----:B-12---:R-:W-:Y:S05]  /*34e0*/  @!P0 BRA `(.L_x_59) ;  /* 0x0000006400e08947 */ /* 0x006fea0003800000 */
.L_x_151:
[----:B------:R-:W-:-:S04]  /*34f0*/  UIADD3 UR7, UPT, UPT, UR18, 0x1, URZ ;  /* 0x0000000112077890 */ /* 0x000fc8000fffe0ff */
[----:B------:R-:W-:-:S04]  /*3500*/  UISETP.NE.AND UP0, UPT, UR7, 0x2, UPT ;  /* 0x000000020700788c */ /* 0x000fc8000bf05270 */
[----:B------:R-:W-:Y:S02]  /*3510*/  USEL UR6, URZ, 0x1, UP0 ;  /* 0x00000001ff067887 */ /* 0x000fe40008000000 */
[----:B------:R-:W-:-:S04]  /*3520*/  USEL UR7, UR7, URZ, UP0 ;  /* 0x000000ff07077287 */ /* 0x000fc80008000000 */
[----:B------:R-:W-:Y:S01]  /*3530*/  ULEA UR7, UR7, UR4, 0x3 ;  /* 0x0000000407077291 */ /* 0x000fe2000f8e18ff */
[----:B-1----:R-:W-:-:S04]  /*3540*/  LOP3.LUT R3, R11, UR6, RZ, 0x3c, !PT ;  /* 0x000000060b037c12 */ /* 0x002fc8000f8e3cff */
[----:B------:R-:W-:-:S04]  /*3550*/  SHF.L.U32 R3, R3, 0x1f, RZ ;  /* 0x0000001f03037819 */ /* 0x000fc800000006ff */
[----:B------:R-:W1:Y:S02]  /*3560*/  SYNCS.PHASECHK.TRANS64.TRYWAIT P0, [UR7], R3 ;  /* 0x00000003ff0075a7 */ /* 0x000e640008001107 */
[----:B-1----:R-:W-:Y:S05]  /*3570*/  @!P0 BRA `(.L_x_60) ;  /* 0x0000006400d48947 */ /* 0x002fea0003800000 */
.L_x_153:
[----:B------:R-:W-:Y:S01]  /*3580*/  NOP ;  /* 0x0000000000007918 */ /* 0x000fe20000000000 */
[----:B-1----:R-:W1:Y:S01]  /*3590*/  LDS R0, [UR5+0x14] ;  /* 0x00001405ff007984 */ /* 0x002e620008000800 */
[----:B------:R-:W-:Y:S01]  /*35a0*/  ULOP3.LUT UR6, UR19, 0xffff, URZ, 0xc0, !UPT ;  /* 0x0000ffff13067892 */ /* 0x000fe2000f8ec0ff */
[----:B------:R-:W-:Y:S01]  /*35b0*/  UMOV UR8, 0xffff ;  /* 0x0000ffff00087882 */ /* 0x000fe20000000000 */
[----:B------:R-:W-:Y:S02]  /*35c0*/  UMOV UR4, 0x1 ;  /* 0x0000000100047882 */ /* 0x000fe40000000000 */
[----:B------:R-:W-:-:S04]  /*35d0*/  USHF.R.U32.HI UR6, URZ, 0x5, UR6 ;  /* 0x00000005ff067899 */ /* 0x000fc80008011606 */
[----:B------:R-:W-:Y:S02]  /*35e0*/  USHF.L.U32 UR8, UR8, UR6, URZ ;  /* 0x0000000608087299 */ /* 0x000fe400080006ff */
[----:B------:R-:W-:-:S04]  /*35f0*/  USHF.L.U32 UR4, UR4, UR6, URZ ;  /* 0x0000000604047299 */ /* 0x000fc800080006ff */
[----:B-1----:R-:W-:-:S04]  /*3600*/  LOP3.LUT R0, R0, UR8, RZ, 0xc0, !PT ;  /* 0x0000000800007c12 */ /* 0x002fc8000f8ec0ff */
[----:B------:R-:W-:-:S13]  /*3610*/  ISETP.NE.AND P0, PT, R0, UR8, PT ;  /* 0x0000000800007c0c */ /* 0x000fda000bf05270 */
[----:B------:R-:W-:Y:S05]  /*3620*/  @P0 BRA `(.L_x_61) ;  /* 0x0000000000580947 */ /* 0x000fea0003800000 */
[----:B------:R-:W1:Y:S02]  /*3630*/  LDS R0, [UR5+0x18] ;  /* 0x00001805ff007984 */ /* 0x000e640008000800 */
[----:B-1----:R-:W-:-:S04]  /*3640*/  LOP3.LUT R0, R0, UR4, RZ, 0xc0, !PT ;  /* 0x0000000400007c12 */ /* 0x002fc8000f8ec0ff */
[----:B------:R-:W-:-:S13]  /*3650*/  ISETP.NE.AND P0, PT, R0, UR4, PT ;  /* 0x0000000400007c0c */ /* 0x000fda000bf05270 */
[----:B------:R-:W-:Y:S05]  /*3660*/  @P0 BRA `(.L_x_62) ;  /* 0x00000000003c0947 */ /* 0x000fea0003800000 */
[----:B------:R-:W1:Y:S01]  /*3670*/  S2R R2, SR_LANEID ;  /* 0x0000000000027919 */ /* 0x000e620000000000 */
[----:B------:R-:W-:Y:S01]  /*3680*/  ULOP3.LUT UR8, URZ, UR8, URZ, 0x33, !UPT ;  /* 0x00000008ff087292 */ /* 0x000fe2000f8e33ff */
[----:B------:R-:W-:Y:S01]  /*3690*/  LOP3.LUT R4, RZ, UR4, RZ, 0x33, !PT ;  /* 0x00000004ff047c12 */ /* 0x000fe2000f8e33ff */
[----:B------:R-:W-:Y:S02]  /*36a0*/  VOTEU.ANY UR7, UPT, PT ;  /* 0x0000000000077886 */ /* 0x000fe400038e0100 */
[----:B------:R-:W-:Y:S01]  /*36b0*/  UFLO.U32 UR7, UR7 ;  /* 0x00000007000772bd */ /* 0x000fe200080e0000 */
[----:B------:R-:W2:Y:S01]  /*36c0*/  REDUX UR4, R4 ;  /* 0x00000000040473c4 */ /* 0x000ea20000000000 */
[----:B------:R-:W-:-:S06]  /*36d0*/  IMAD.U32 R0, RZ, RZ, UR8 ;  /* 0x00000008ff007e24 */ /* 0x000fcc000f8e00ff */
[----:B------:R4:W-:Y:S01]  /*36e0*/  UTCATOMSWS.AND URZ, UR8 ;  /* 0x0000000800ff79e3 */ /* 0x0009e20008000000 */
[----:B------:R-:W3:Y:S01]  /*36f0*/  REDUX UR6, R0 ;  /* 0x00000000000673c4 */ /* 0x000ee20000000000 */
[----:B-1----:R-:W-:Y:S01]  /*3700*/  ISETP.EQ.U32.AND P0, PT, R2, UR7, PT ;  /* 0x0000000702007c0c */ /* 0x002fe2000bf02070 */
[----:B--2---:R-:W-:Y:S01]  /*3710*/  IMAD.U32 R2, RZ, RZ, UR4 ;  /* 0x00000004ff027e24 */ /* 0x004fe2000f8e00ff */
[----:B---3--:R-:W-:-:S11]  /*3720*/  MOV R3, UR6 ;  /* 0x0000000600037c02 */ /* 0x008fd60008000f00 */
[----:B------:R4:W-:Y:S04]  /*3730*/  @P0 ATOMS.AND RZ, [UR5+0x14], R3 ;  /* 0x00001403ffff098c */ /* 0x0009e8000a800005 */
[----:B------:R4:W-:Y:S01]  /*3740*/  @P0 ATOMS.AND RZ, [UR5+0x18], R2 ;  /* 0x00001802ffff098c */ /* 0x0009e2000a800005 */
[----:B------:R-:W-:Y:S05]  /*3750*/  BRA `(.L_x_63) ;  /* 0x0000000000147947 */ /* 0x000fea0003800000 */
.L_x_62:
[----:B------:R-:W-:Y:S02]  /*3760*/  MOV R2, 0x3780 ;  /* 0x0000378000027802 */ /* 0x000fe40000000f00 */
[----:B---3-5:R-:W-:Y:S05]  /*3770*/  CALL.REL.NOINC `($__internal_0_$__cuda_sm10x_tcgen05_guardrail_trap_col_being_dealloced_not_returned_by_alloc) ;  /* 0x0000006800bc7944 */ /* 0x028fea0003c00000 */
[----:B------:R-:W-:Y:S05]  /*3780*/  BRA `(.L_x_63) ;  /* 0x0000000000087947 */ /* 0x000fea0003800000 */
.L_x_61:
[----:B------:R-:W-:Y:S02]  /*3790*/  MOV R2, 0x37b0 ;  /* 0x000037b000027802 */ /* 0x000fe40000000f00 */
[----:B---3-5:R-:W-:Y:S05]  /*37a0*/  CALL.REL.NOINC `($__internal_2_$__cuda_sm10x_tcgen05_guardrail_trap_unallocated_columns_being_dealloced) ;  /* 0x0000006800c87944 */ /* 0x028fea0003c00000 */
.L_x_63:
[----:B------:R-:W-:Y:S01]  /*37b0*/  NOP ;  /* 0x0000000000007918 */ /* 0x000fe20000000000 */
[----:B----4-:R-:W-:Y:S05]  /*37c0*/  EXIT ;  /* 0x000000000000794d */ /* 0x010fea0003800000 */
.L_x_47:
[----:B------:R-:W-:Y:S05]  /*37d0*/  BRA.U !UP0, `(.L_x_64) ;  /* 0x0000001508507547 */ /* 0x000fea000b800000 */
[----:B------:R-:W1:Y:S01]  /*37e0*/  LDC R0, c[0x0][0xd30] ;  /* 0x00034c00ff007b82 */ /* 0x000e620000000800 */
[----:B------:R-:W-:Y:S01]  /*37f0*/  UMOV UR4, 0x400 ;  /* 0x0000040000047882 */ /* 0x000fe20000000000 */
[----:B------:R-:W-:Y:S01]  /*3800*/  UISETP.NE.AND UP0, UPT, UR8, 0x2, UPT ;  /* 0x000000020800788c */ /* 0x000fe2000bf05270 */
[----:B------:R-:W-:Y:S01]  /*3810*/  IMAD.MOV.U32 R36, RZ, RZ, 0x1 ;  /* 0x00000001ff247424 */ /* 0x000fe200078e00ff */
[----:B------:R-:W-:Y:S01]  /*3820*/  ULEA UR4, UR37, UR4, 0x18 ;  /* 0x0000000425047291 */ /* 0x000fe2000f8ec0ff */
[----:B------:R-:W-:Y:S01]  /*3830*/  CS2R R34, SRZ ;  /* 0x0000000000227805 */ /* 0x000fe2000001ff00 */
[----:B------:R-:W-:Y:S01]  /*3840*/  IMAD.MOV.U32 R32, RZ, RZ, 0x4000 ;  /* 0x00004000ff207424 */ /* 0x000fe200078e00ff */
[----:B------:R-:W-:Y:S01]  /*3850*/  UPLOP3.LUT UP1, UPT, UPT, UPT, UPT, 0x40, 0x4 ;  /* 0x000000000004789c */ /* 0x000fe20003f2e870 */
[----:B------:R-:W2:Y:S01]  /*3860*/  LDC R27, c[0x0][0x370] ;  /* 0x0000dc00ff1b7b82 */ /* 0x000ea20000000800 */
[----:B------:R-:W-:Y:S02]  /*3870*/  UIADD3 UR5, UPT, UPT, UR4, 0x78, URZ ;  /* 0x0000007804057890 */ /* 0x000fe4000fffe0ff */
[----:B------:R-:W-:-:S02]  /*3880*/  USEL UR6, URZ, 0x1, UP0 ;  /* 0x00000001ff067887 */ /* 0x000fc40008000000 */
[----:B------:R-:W-:Y:S02]  /*3890*/  UIADD3 UR57, UPT, UPT, UR4, 0x60, URZ ;  /* 0x0000006004397890 */ /* 0x000fe4000fffe0ff */
[----:B------:R-:W-:Y:S01]  /*38a0*/  UIADD3 UR49, UPT, UPT, UR4, 0x68, URZ ;  /* 0x0000006804317890 */ /* 0x000fe2000fffe0ff */
[----:B------:R-:W4:Y:S01]  /*38b0*/  LDC R8, c[0x0][0xd0c] ;  /* 0x00034300ff087b82 */ /* 0x000f220000000800 */
[----:B------:R-:W-:Y:S02]  /*38c0*/  UIADD3 UR41, UPT, UPT, UR4, 0x70, URZ ;  /* 0x0000007004297890 */ /* 0x000fe4000fffe0ff */
[----:B------:R-:W-:-:S05]  /*38d0*/  UPRMT UR5, UR37, 0x654, UR5 ;  /* 0x0000065425057896 */ /* 0x000fca0008000005 */
[----:B------:R-:W2:Y:S01]  /*38e0*/  LDC R21, c[0x0][0xd20] ;  /* 0x00034800ff157b82 */ /* 0x000ea20000000800 */
[----:B-1----:R-:W-:-:S07]  /*38f0*/  ISETP.NE.AND P1, PT, R0, 0x1, PT ;  /* 0x000000010000780c */ /* 0x002fce0003f25270 */
[----:B------:R-:W1:Y:S08]  /*3900*/  LDC.64 R38, c[0x0][0x348] ;  /* 0x0000d200ff267b82 */ /* 0x000e700000000a00 */
[----:B------:R-:W1:Y:S08]  /*3910*/  LDC.64 R18, c[0x0][0xa88] ;  /* 0x0002a200ff127b82 */ /* 0x000e700000000a00 */
[----:B------:R-:W1:Y:S08]  /*3920*/  LDC.64 R24, c[0x0][0xd10] ;  /* 0x00034400ff187b82 */ /* 0x000e700000000a00 */
[----:B------:R-:W1:Y:S08]  /*3930*/  LDC.64 R6, c[0x0][0xd18] ;  /* 0x00034600ff067b82 */ /* 0x000e700000000a00 */
[----:B------:R-:W1:Y:S08]  /*3940*/  LDC.64 R4, c[0x0][0xd28] ;  /* 0x00034a00ff047b82 */ /* 0x000e700000000a00 */
[----:B------:R-:W1:Y:S08]  /*3950*/  LDC.64 R22, c[0x0][0xa90] ;  /* 0x0002a400ff167b82 */ /* 0x000e700000000a00 */
[----:B--2-4-:R-:W1:Y:S02]  /*3960*/  LDC R26, c[0x0][0x374] ;  /* 0x0000dd00ff1a7b82 */ /* 0x014e640000000800 */
.L_x_75:
[C---:B------:R-:W-:Y:S02]  /*3970*/  LEA R0, R35.reuse, UR4, 0x3 ;  /* 0x0000000423007c11 */ /* 0x040fe4000f8e18ff */
[----:B------:R-:W-:Y:S02]  /*3980*/  SHF.L.U32 R3, R34, 0x1f, RZ ;  /* 0x0000001f22037819 */ /* 0x000fe400000006ff */
[----:B------:R-:W-:Y:S02]  /*3990*/  LEA R28, R35, UR4, 0x4 ;  /* 0x00000004231c7c11 */ /* 0x000fe4000f8e20ff */
[----:B------:R-:W2:Y:S02]  /*39a0*/  SYNCS.PHASECHK.TRANS64.TRYWAIT P0, [R0+URZ+0xb0], R3 ;  /* 0x0000b003000075a7 */ /* 0x000ea400080011ff */
[----:B--2-4-:R-:W-:Y:S05]  /*39b0*/  @!P0 BRA `(.L_x_65) ;  /* 0x0000006000dc8947 */ /* 0x014fea0003800000 */
.L_x_154:
[----:B---3--:R-:W-:Y:S01]  /*39c0*/  ISETP.GE.AND P0, PT, R2, 0x1, PT ;  /* 0x000000010200780c */ /* 0x008fe20003f06270 */
[----:B------:R-:W3:Y:S01]  /*39d0*/  LDS.128 R28, [R28+0x120] ;  /* 0x000120001c1c7984 */ /* 0x000ee20000000c00 */
[----:B--2---:R-:W-:Y:S01]  /*39e0*/  VIADD R0, R0, 0xc0 ;  /* 0x000000c000007836 */ /* 0x004fe20000000000 */
[----:B------:R-:W-:Y:S01]  /*39f0*/  @!PT LDS RZ, [RZ] ;  /* 0x00000000fffff984 */ /* 0x000fe20000000800 */
[----:B------:R-:W-:Y:S01]  /*3a00*/  @!PT LDS RZ, [RZ] ;  /* 0x00000000fffff984 */ /* 0x000fe20000000800 */
[----:B------:R-:W-:Y:S01]  /*3a10*/  @!PT LDS RZ, [RZ] ;  /* 0x00000000fffff984 */ /* 0x000fe20000000800 */
[----:B------:R-:W-:Y:S01]  /*3a20*/  @!PT LDS RZ, [RZ] ;  /* 0x00000000fffff984 */ /* 0x000fe20000000800 */
[----:B------:R2:W-:Y:S06]  /*3a30*/  MEMBAR.ALL.CTA ;  /* 0x0000000000007992 */ /* 0x0005ec0000008000 */
[----:B--2---:R-:W2:Y:S01]  /*3a40*/  FENCE.VIEW.ASYNC.S ;  /* 0x00000000000073c6 */ /* 0x004ea20000000000 */
[----:B------:R-:W-:Y:S04]  /*3a50*/  PRMT R0, RZ, 0x654, R0 ;  /* 0x00000654ff007816 */ /* 0x000fe80000000000 */
[----:B--2---:R2:W-:Y:S01]  /*3a60*/  SYNCS.ARRIVE.TRANS64.RED.A1T0 RZ, [R0+URZ], RZ ;  /* 0x000000ff00ff79a7 */ /* 0x0045e200081004ff */
[----:B---3--:R-:W-:Y:S11]  /*3a70*/  LOP3.LUT P3, RZ, R30, 0x1, RZ, 0xc0, !PT ;  /* 0x000000011eff7812 */ /* 0x008ff6000786c0ff */
[----:B------:R-:W-:Y:S02]  /*3a80*/  @!UPT UIADD3 URZ, UPT, UPT, URZ, URZ, URZ ;  /* 0x000000fffffff290 */ /* 0x000fe4000fffe0ff */
[----:B------:R-:W-:Y:S02]  /*3a90*/  @P3 MOV R13, R28 ;  /* 0x0000001c000d3202 */ /* 0x000fe40000000f00 */
[----:B------:R-:W-:Y:S01]  /*3aa0*/  @P3 LOP3.LUT R10, R29, 0xffff, RZ, 0xc0, !PT ;  /* 0x0000ffff1d0a3812 */ /* 0x000fe200078ec0ff */
[----:B--2---:R-:W-:Y:S06]  /*3ab0*/  @!P0 BRA `(.L_x_66) ;  /* 0x0000000000a48947 */ /* 0x004fec0003800000 */
[----:B-1----:R-:W-:Y:S01]  /*3ac0*/  IMAD.HI.U32 R42, R26, R7, RZ ;  /* 0x000000071a2a7227 */ /* 0x002fe200078e00ff */
[----:B------:R-:W-:Y:S02]  /*3ad0*/  ISETP.NE.AND P0, PT, R6, 0x1, PT ;  /* 0x000000010600780c */ /* 0x000fe40003f05270 */
[----:B------:R-:W-:Y:S01]  /*3ae0*/  ISETP.NE.AND P2, PT, R2, 0x1, PT ;  /* 0x000000010200780c */ /* 0x000fe20003f45270 */
[-C--:B------:R-:W-:Y:S01]  /*3af0*/  IMAD.HI.U32 R40, R27, R24.reuse, RZ ;  /* 0x000000181b287227 */ /* 0x080fe200078e00ff */
[----:B------:R-:W-:Y:S02]  /*3b00*/  SHF.R.U32.HI R37, RZ, R21, R42 ;  /* 0x00000015ff257219 */ /* 0x000fe4000001162a */
[----:B------:R-:W-:Y:S01]  /*3b10*/  ISETP.NE.AND P4, PT, R8, 0x1, PT ;  /* 0x000000010800780c */ /* 0x000fe20003f85270 */
[----:B-----5:R-:W-:Y:S01]  /*3b20*/  IMAD.HI.U32 R46, R10, R7, RZ ;  /* 0x000000070a2e7227 */ /* 0x020fe200078e00ff */
[----:B------:R-:W-:Y:S02]  /*3b30*/  SHF.R.U32.HI R40, RZ, R25, R40 ;  /* 0x00000019ff287219 */ /* 0x000fe40000011628 */
[----:B------:R-:W-:Y:S01]  /*3b40*/  SEL R3, R26, R37, !P0 ;  /* 0x000000251a037207 */ /* 0x000fe20004000000 */
[----:B------:R-:W-:Y:S01]  /*3b50*/  IMAD.HI.U32 R42, R13, R24, RZ ;  /* 0x000000180d2a7227 */ /* 0x000fe200078e00ff */
[----:B------:R-:W-:Y:S02]  /*3b60*/  SEL R11, R27, R40, !P4 ;  /* 0x000000281b0b7207 */ /* 0x000fe40006000000 */
[----:B------:R-:W-:Y:S01]  /*3b70*/  SHF.R.U32.HI R37, RZ, R21, R46 ;  /* 0x00000015ff257219 */ /* 0x000fe2000001162e */
[-C--:B------:R-:W-:Y:S01]  /*3b80*/  IMAD.HI.U32 R44, R3, R4.reuse, RZ ;  /* 0x00000004032c7227 */ /* 0x080fe200078e00ff */
[----:B------:R-:W-:Y:S02]  /*3b90*/  SHF.R.U32.HI R42, RZ, R25, R42 ;  /* 0x00000019ff2a7219 */ /* 0x000fe4000001162a */
[----:B------:R-:W-:Y:S01]  /*3ba0*/  SEL R9, R10, R37, !P0 ;  /* 0x000000250a097207 */ /* 0x000fe20004000000 */
[-C--:B------:R-:W-:Y:S01]  /*3bb0*/  IMAD.HI.U32 R40, R11, R4.reuse, RZ ;  /* 0x000000040b287227 */ /* 0x080fe200078e00ff */
[-C--:B------:R-:W-:Y:S03]  /*3bc0*/  @P2 SHF.R.U32.HI R3, RZ, R5.reuse, R44 ;  /* 0x00000005ff032219 */ /* 0x080fe6000001162c */
[----:B------:R-:W-:Y:S01]  /*3bd0*/  IMAD.HI.U32 R16, R9, R4, RZ ;  /* 0x0000000409107227 */ /* 0x000fe200078e00ff */
[----:B------:R-:W-:Y:S03]  /*3be0*/  @P2 SHF.R.U32.HI R11, RZ, R5, R40 ;  /* 0x00000005ff0b2219 */ /* 0x000fe60000011628 */
[C---:B------:R-:W-:Y:S01]  /*3bf0*/  IMAD R12, R2.reuse, R3, RZ ;  /* 0x00000003020c7224 */ /* 0x040fe200078e02ff */
[----:B------:R-:W-:Y:S01]  /*3c00*/  SEL R3, R13, R42, !P4 ;  /* 0x0000002a0d037207 */ /* 0x000fe20006000000 */
[C---:B------:R-:W-:Y:S01]  /*3c10*/  IMAD R14, R2.reuse, R11, RZ ;  /* 0x0000000b020e7224 */ /* 0x040fe200078e02ff */
[----:B------:R-:W-:Y:S02]  /*3c20*/  SHF.R.U32.HI R16, RZ, R5, R16 ;  /* 0x00000005ff107219 */ /* 0x000fe40000011610 */
[C---:B------:R-:W-:Y:S02]  /*3c30*/  ISETP.GE.AND P0, PT, R9.reuse, R12, PT ;  /* 0x0000000c0900720c */ /* 0x040fe40003f06270 */
[----:B------:R-:W-:Y:S02]  /*3c40*/  SEL R17, R9, R16, !P2 ;  /* 0x0000001009117207 */ /* 0x000fe40005000000 */
[C---:B------:R-:W-:Y:S03]  /*3c50*/  ISETP.GE.OR P0, PT, R3.reuse, R14, P0 ;  /* 0x0000000e0300720c */ /* 0x040fe60000706670 */
[----:B------:R-:W-:Y:S04]  /*3c60*/  IMAD.MOV R15, RZ, RZ, -R17 ;  /* 0x000000ffff0f7224 */ /* 0x000fe800078e0a11 */
[----:B------:R-:W-:Y:S06]  /*3c70*/  IMAD R15, R2, R15, R9 ;  /* 0x0000000f020f7224 */ /* 0x000fec00078e0209 */
[C---:B------:R-:W-:Y:S05]  /*3c80*/  @!P0 IMAD.HI.U32 R12, R3.reuse, R4, RZ ;  /* 0x00000004030c8227 */ /* 0x040fea00078e00ff */
[----:B------:R-:W-:Y:S04]  /*3c90*/  @!P0 SHF.R.U32.HI R12, RZ, R5, R12 ;  /* 0x00000005ff0c8219 */ /* 0x000fe8000001160c */
[----:B------:R-:W-:Y:S01]  /*3ca0*/  @!P0 SEL R0, R3, R12, !P2 ;  /* 0x0000000c03008207 */ /* 0x000fe20005000000 */
[----:B------:R-:W-:Y:S03]  /*3cb0*/  IMAD.MOV R12, RZ, RZ, -R3 ;  /* 0x000000ffff0c7224 */ /* 0x000fe600078e0a03 */
[----:B------:R-:W-:Y:S01]  /*3cc0*/  @!P0 IADD3 R16, PT, PT, R17, -R0, RZ ;  /* 0x8000000011108210 */ /* 0x000fe20007ffe0ff */
[----:B------:R-:W-:Y:S01]  /*3cd0*/  @!P0 IMAD R0, R11, R15, R0 ;  /* 0x0000000f0b008224 */ /* 0x000fe200078e0200 */
[----:B------:R-:W-:Y:S01]  /*3ce0*/  IADD3 R11, PT, PT, -R9, RZ, RZ ;  /* 0x000000ff090b7210 */ /* 0x000fe20007ffe1ff */
[----:B------:R-:W-:Y:S02]  /*3cf0*/  IMAD R13, R8, R12, R13 ;  /* 0x0000000c080d7224 */ /* 0x000fe400078e020d */
[----:B------:R-:W-:Y:S02]  /*3d00*/  @!P0 IMAD R9, R16, R2, R3 ;  /* 0x0000000210098224 */ /* 0x000fe400078e0203 */
[----:B------:R-:W-:Y:S02]  /*3d10*/  @!P0 IMAD.MOV.U32 R3, RZ, RZ, R0 ;  /* 0x000000ffff038224 */ /* 0x000fe400078e0000 */
[----:B------:R-:W-:Y:S02]  /*3d20*/  IMAD R10, R6, R11, R10 ;  /* 0x0000000b060a7224 */ /* 0x000fe400078e020a */
[----:B------:R-:W-:Y:S02]  /*3d30*/  IMAD R13, R3, R8, R13 ;  /* 0x00000008030d7224 */ /* 0x000fe400078e020d */
[----:B------:R-:W-:Y:S02]  /*3d40*/  IMAD R10, R9, R6, R10 ;  /* 0x00000006090a7224 */ /* 0x000fe400078e020a */
.L_x_66:
[----:B------:R-:W-:Y:S05]  /*3d50*/  BRA.U UP1, `(.L_x_67) ;  /* 0x0000000101107547 */ /* 0x000fea000b800000 */
[----:B------:R-:W-:Y:S04]  /*3d60*/  MOV R0, UR6 ;  /* 0x0000000600007c02 */ /* 0x000fe80008000f00 */
[----:B------:R-:W-:Y:S04]  /*3d70*/  SHF.L.U32 R3, R0, 0x1f, RZ ;  /* 0x0000001f00037819 */ /* 0x000fe800000006ff */
[----:B------:R-:W2:Y:S02]  /*3d80*/  SYNCS.PHASECHK.TRANS64.TRYWAIT P0, [UR4+0xa8], R3 ;  /* 0x0000a803ff0075a7 */ /* 0x000ea40008001104 */
[----:B--2---:R-:W-:Y:S05]  /*3d90*/  @!P0 BRA `(.L_x_68) ;  /* 0x0000005c00f88947 */ /* 0x004fea0003800000 */
.L_x_67:
[----:B-1----:R-:W-:Y:S01]  /*3da0*/  ISETP.NE.U32.AND P0, PT, R22, RZ, PT ;  /* 0x000000ff1600720c */ /* 0x002fe20003f05070 */
[----:B------:R-:W-:Y:S01]  /*3db0*/  USHF.L.U32 UR58, UR11, 0x7, URZ ;  /* 0x000000070b3a7899 */ /* 0x000fe200080006ff */
[----:B------:R-:W-:Y:S02]  /*3dc0*/  R2UR UR59, R20 ;  /* 0x00000000143b72ca */ /* 0x000fe400000e0000 */
[C---:B------:R-:W-:Y:S02]  /*3dd0*/  ISETP.NE.AND.EX P0, PT, R23.reuse, RZ, PT, P0 ;  /* 0x000000ff1700720c */ /* 0x040fe40003f05300 */
[----:B------:R-:W-:Y:S02]  /*3de0*/  ISETP.NE.U32.AND P2, PT, R22, RZ, PT ;  /* 0x000000ff1600720c */ /* 0x000fe40003f45070 */
[----:B------:R-:W-:Y:S02]  /*3df0*/  SHF.L.U32 R11, R36, 0x1f, RZ ;  /* 0x0000001f240b7819 */ /* 0x000fe400000006ff */
[----:B------:R-:W-:Y:S05]  /*3e00*/  ISETP.NE.AND.EX P2, PT, R23, RZ, PT, P2 ;  /* 0x000000ff1700720c */ /* 0x000fea0003f45320 */
[----:B------:R-:W-:Y:S02]  /*3e10*/  USHF.L.U32 UR59, UR59, 0x7, URZ ;  /* 0x000000073b3b7899 */ /* 0x000fe400080006ff */
[----:B------:R-:W-:Y:S10]  /*3e20*/  @!P0 BRA `(.L_x_69) ;  /* 0x00000000002c8947 */ /* 0x000ff40003800000 */
[----:B------:R-:W-:Y:S01]  /*3e30*/  ISETP.NE.U32.AND P0, PT, R18, RZ, PT ;  /* 0x000000ff1200720c */ /* 0x000fe20003f05070 */
[----:B------:R-:W-:Y:S03]  /*3e40*/  IMAD.MOV.U32 R93, RZ, RZ, 0x1 ;  /* 0x00000001ff5d7424 */ /* 0x000fe600078e00ff */
[----:B------:R-:W-:Y:S11]  /*3e50*/  ISETP.NE.AND.EX P0, PT, R19, RZ, PT, P0 ;  /* 0x000000ff1300720c */ /* 0x000ff60003f05300 */
[----:B------:R-:W-:Y:S02]  /*3e60*/  @!UPT UIADD3 URZ, UPT, UPT, URZ, URZ, URZ ;  /* 0x000000fffffff290 */ /* 0x000fe4000fffe0ff */
[----:B------:R-:W1:Y:S01]  /*3e70*/  @P0 LDC.64 R14, c[0x0][0xa88] ;  /* 0x0002a200ff0e0b82 */ /* 0x000e620000000a00 */
[----:B--2---:R-:W-:Y:S04]  /*3e80*/  @P0 IMAD R0, R22, UR36, RZ ;  /* 0x0000002416000c24 */ /* 0x004fe8000f8e02ff */
[----:B-1----:R-:W-:Y:S04]  /*3e90*/  @P0 IMAD.WIDE R14, R0, 0x4, R14 ;  /* 0x00000004000e0825 */ /* 0x002fe800078e020e */
[----:B------:R-:W-:Y:S01]  /*3ea0*/  HFMA2 R0, -RZ, RZ, 0, 5.9604644775390625e-08 ;  /* 0x00000001ff007431 */ /* 0x000fe200000001ff */
[----:B-----5:R1:W5:Y:S04]  /*3eb0*/  @P0 LDG.E R48, desc[UR38][R14.64] ;  /* 0x000000260e300981 */ /* 0x020368000c1e1900 */
[----:B------:R-:W-:Y:S01]  /*3ec0*/  @!P0 PRMT R93, R0, 0x7610, R93 ;  /* 0x00007610005d8816 */ /* 0x000fe2000000005d */
[----:B-1----:R-:W3:Y:S06]  /*3ed0*/  @!P0 LDC R48, c[0x0][0xa80] ;  /* 0x0002a000ff308b82 */ /* 0x002eec0000000800 */
.L_x_69:
[----:B---3-5:R-:W-:Y:S01]  /*3ee0*/  @!P2 ISETP.EQ.AND P0, PT, R48, RZ, PT ;  /* 0x000000ff3000a20c */ /* 0x028fe20003f02270 */
[----:B------:R-:W-:Y:S01]  /*3ef0*/  @!UPT UIADD3 URZ, UPT, UPT, URZ, URZ, URZ ;  /* 0x000000fffffff290 */ /* 0x000fe2000fffe0ff */
[----:B------:R-:W-:Y:S11]  /*3f00*/  @!P2 BRA `(.L_x_70) ;  /* 0x000000000018a947 */ /* 0x000ff60003800000 */
[----:B------:R-:W-:Y:S02]  /*3f10*/  LOP3.LUT P2, RZ, R93, 0xff, RZ, 0xc0, !PT ;  /* 0x000000ff5dff7812 */ /* 0x000fe4000784c0ff */
[----:B------:R-:W-:Y:S04]  /*3f20*/  ISETP.NE.U32.AND P0, PT, R18, RZ, PT ;  /* 0x000000ff1200720c */ /* 0x000fe80003f05070 */
[----:B------:R-:W-:Y:S04]  /*3f30*/  ISETP.NE.AND.EX P0, PT, R19, RZ, PT, P0 ;  /* 0x000000ff1300720c */ /* 0x000fe80003f05300 */
[----:B------:R-:W-:Y:S03]  /*3f40*/  PLOP3.LUT P0, PT, P0, PT, PT, 0x8, 0x80 ;  /* 0x000000000080781c */ /* 0x000fe6000070e170 */
[----:B------:R-:W-:Y:S11]  /*3f50*/  @P2 ISETP.EQ.AND P0, PT, R48, RZ, PT ;  /* 0x000000ff3000220c */ /* 0x000ff60003f02270 */
[----:B------:R-:W-:Y:S02]  /*3f60*/  @!UPT UIADD3 URZ, UPT, UPT, URZ, URZ, URZ ;  /* 0x000000fffffff290 */ /* 0x000fe4000fffe0ff */
.L_x_70:
[----:B------:R-:W1:Y:S01]  /*3f70*/  SYNCS.PHASECHK.TRANS64.TRYWAIT P2, [UR4+0x80], R11 ;  /* 0x0000800bff0075a7 */ /* 0x000e620008041104 */
[----:B------:R-:W-:Y:S04]  /*3f80*/  ELECT P4, URZ, PT ;  /* 0x0000000000ff782f */ /* 0x000fe80003880000 */
[----:B------:R-:W-:Y:S11]  /*3f90*/  PLOP3.LUT P4, PT, P0, P4, PT, 0xf2, 0x2f ;  /* 0x00000000002f781c */ /* 0x000ff60000789e72 */
[----:B------:R-:W-:Y:S02]  /*3fa0*/  @!UPT UIADD3 URZ, UPT, UPT, URZ, URZ, URZ ;  /* 0x000000fffffff290 */ /* 0x000fe4000fffe0ff */
[----:B------:R-:W-:Y:S05]  /*3fb0*/  @!P4 IADD3 R9, P0, PT, R38, 0x780, RZ ;  /* 0x000007802609c810 */ /* 0x000fea0007f1e0ff */
[----:B--2---:R-:W-:Y:S01]  /*3fc0*/  @!P4 IMAD.X R3, RZ, RZ, R39, P0 ;  /* 0x000000ffff03c224 */ /* 0x004fe200000e0627 */
[----:B-1----:R-:W-:Y:S07]  /*3fd0*/  @!P2 BRA `(.L_x_71) ;  /* 0x0000005c0080a947 */ /* 0x002fee0003800000 */
.L_x_157:
[----:B------:R-:W-:Y:S01]  /*3fe0*/  @!P4 R2UR UR8, R9 ;  /* 0x000000000908c2ca */ /* 0x000fe200000e0000 */
[----:B------:R-:W-:Y:S01]  /*3ff0*/  VOTEU.ALL UP3, P4 ;  /* 0x0000000000ff7886 */ /* 0x000fe20002060000 */
[----:B------:R-:W-:Y:S01]  /*4000*/  @!P4 R2UR UR7, R3 ;  /* 0x000000000307c2ca */ /* 0x000fe200000e0000 */
[----:B------:R-:W-:Y:S01]  /*4010*/  VOTEU.ALL UP2, P4 ;  /* 0x0000000000ff7886 */ /* 0x000fe20002040000 */
[----:B------:R-:W-:Y:S01]  /*4020*/  UMOV UR14, 0x0 ;  /* 0x00000000000e7882 */ /* 0x000fe20000000000 */
[----:B------:R-:W-:Y:S01]  /*4030*/  UMOV UR15, 0x10000000 ;  /* 0x10000000000f7882 */ /* 0x000fe20000000000 */
[----:B------:R-:W-:Y:S01]  /*4040*/  @!UP3 UIADD3 UR56, UPT, UPT, UR4, 0x200, URZ ;  /* 0x000002000438b890 */ /* 0x000fe2000fffe0ff */
[----:B-1----:R-:W-:Y:S01]  /*4050*/  @!P4 IMAD.MOV.U32 R0, RZ, RZ, 0x4000 ;  /* 0x00004000ff00c424 */ /* 0x002fe200078e00ff */
[----:B------:R-:W-:Y:S01]  /*4060*/  UMOV UR60, UR36 ;  /* 0x00000024003c7c82 */ /* 0x000fe20008000000 */
[----:B------:R-:W-:Y:S01]  /*4070*/  @!UP3 UIADD3 UR26, UPT, UPT, UR58, 0x20, URZ ;  /* 0x000000203a1ab890 */ /* 0x000fe2000fffe0ff */
[----:B------:R-:W-:Y:S01]  /*4080*/  @!P4 IADD3 R9, P0, PT, R38, 0x780, RZ ;  /* 0x000007802609c810 */ /* 0x000fe20007f1e0ff */
[----:B------:R-:W-:Y:S02]  /*4090*/  @!UP3 UIADD3 UR24, UPT, UPT, UR4, 0x1200, URZ ;  /* 0x000012000418b890 */ /* 0x000fe4000fffe0ff */
[----:B------:R-:W-:Y:S01]  /*40a0*/  IMAD.U32 R14, RZ, RZ, UR8 ;  /* 0x00000008ff0e7e24 */ /* 0x000fe2000f8e00ff */
[----:B------:R-:W-:Y:S01]  /*40b0*/  VOTEU.ALL UP1, P4 ;  /* 0x0000000000ff7886 */ /* 0x000fe20002020000 */
[----:B------:R-:W-:Y:S01]  /*40c0*/  IMAD.U32 R15, RZ, RZ, UR7 ;  /* 0x00000007ff0f7e24 */ /* 0x000fe2000f8e00ff */
[----:B------:R-:W-:Y:S01]  /*40d0*/  UMOV UR25, UR57 ;  /* 0x0000003900197c82 */ /* 0x000fe20008000000 */
[----:B------:R-:W-:Y:S01]  /*40e0*/  UMOV UR27, UR59 ;  /* 0x0000003b001b7c82 */ /* 0x000fe20008000000 */
[----:B------:R-:W-:Y:S01]  /*40f0*/  @!P4 R2UR UR22, R14 ;  /* 0x000000000e16c2ca */ /* 0x000fe200000e0000 */
[----:B------:R-:W-:Y:S01]  /*4100*/  UMOV UR28, UR36 ;  /* 0x00000024001c7c82 */ /* 0x000fe20008000000 */
[----:B------:R-:W-:Y:S01]  /*4110*/  @!P4 R2UR UR23, R15 ;  /* 0x000000000f17c2ca */ /* 0x000fe200000e0000 */
[----:B------:R-:W-:Y:S01]  /*4120*/  @!UP3 UIADD3 UR18, UPT, UPT, UR58, 0x40, URZ ;  /* 0x000000403a12b890 */ /* 0x000fe2000fffe0ff */
[----:B------:R-:W-:Y:S01]  /*4130*/  @!P4 IMAD.X R3, RZ, RZ, R39, P0 ;  /* 0x000000ffff03c224 */ /* 0x000fe200000e0627 */
[----:B------:R-:W-:Y:S01]  /*4140*/  @!UP3 UIADD3 UR16, UPT, UPT, UR4, 0x2200, URZ ;  /* 0x000022000410b890 */ /* 0x000fe2000fffe0ff */
[----:B------:R-:W-:Y:S01]  /*4150*/  VOTEU.ALL UP0, P4 ;  /* 0x0000000000ff7886 */ /* 0x000fe20002000000 */
[----:B------:R-:W-:Y:S01]  /*4160*/  UMOV UR17, UR57 ;  /* 0x0000003900117c82 */ /* 0x000fe20008000000 */
[----:B------:R-:W-:Y:S01]  /*4170*/  UMOV UR19, UR59 ;  /* 0x0000003b00137c82 */ /* 0x000fe20008000000 */
[----:B------:R-:W-:Y:S01]  /*4180*/  UMOV UR20, UR36 ;  /* 0x0000002400147c82 */ /* 0x000fe20008000000 */
[----:B------:R-:W-:Y:S02]  /*4190*/  @!UP3 UIADD3 UR10, UPT, UPT, UR58, 0x60, URZ ;  /* 0x000000603a0ab890 */ /* 0x000fe4000fffe0ff */
[----:B------:R-:W-:Y:S03]  /*41a0*/  @!UP3 UIADD3 UR8, UPT, UPT, UR4, 0x3200, URZ ;  /* 0x000032000408b890 */ /* 0x000fe6000fffe0ff */
[----:B------:R1:W-:Y:S01]  /*41b0*/  @!UP2 UTMALDG.3D [UR56], [UR22], desc[UR14] ;  /* 0x00000e381600a5b4 */ /* 0x0003e20008011000 */
[----:B------:R-:W-:Y:S01]  /*41c0*/  UMOV UR9, UR57 ;  /* 0x0000003900097c82 */ /* 0x000fe20008000000 */
[----:B------:R-:W-:Y:S01]  /*41d0*/  UMOV UR11, UR59 ;  /* 0x0000003b000b7c82 */ /* 0x000fe20008000000 */
[----:B------:R-:W-:Y:S01]  /*41e0*/  UMOV UR12, UR36 ;  /* 0x00000024000c7c82 */ /* 0x000fe20008000000 */
[----:B------:R-:W-:Y:S01]  /*41f0*/  UPRMT UR7, UR37, 0x654, UR57 ;  /* 0x0000065425077896 */ /* 0x000fe20008000039 */
[----:B------:R1:W-:Y:S01]  /*4200*/  @!UP1 UTMALDG.3D [UR24], [UR22], desc[UR14] ;  /* 0x00000e18160095b4 */ /* 0x0003e20008011000 */
[----:B------:R-:W-:Y:S01]  /*4210*/  VOTEU.ALL UP1, P4 ;  /* 0x0000000000ff7886 */ /* 0x000fe20002020000 */
[----:B------:R1:W-:Y:S04]  /*4220*/  @!UP0 UTMALDG.3D [UR16], [UR22], desc[UR14] ;  /* 0x00000e10160085b4 */ /* 0x0003e80008011000 */
[----:B------:R1:W-:Y:S01]  /*4230*/  @!UP1 UTMALDG.3D [UR8], [UR22], desc[UR14] ;  /* 0x00000e08160095b4 */ /* 0x0003e20008011000 */
[----:B------:R1:W-:Y:S01]  /*4240*/  @!P4 SYNCS.ARRIVE.TRANS64.RED.A0TR RZ, [UR4+0x60], R0 ;  /* 0x00006000ffffc9a7 */ /* 0x0003e20008300404 */
[----:B------:R-:W-:Y:S01]  /*4250*/  SYNCS.ARRIVE.TRANS64.RED.A1T0 RZ, [UR7], RZ ;  /* 0x000000ffffff79a7 */ /* 0x000fe20008100407 */
[----:B------:R-:W2:Y:S02]  /*4260*/  SYNCS.PHASECHK.TRANS64.TRYWAIT P2, [UR4+0x88], R11 ;  /* 0x0000880bff0075a7 */ /* 0x000ea40008041104 */
[----:B-12---:R-:W-:Y:S05]  /*4270*/  @!P2 BRA `(.L_x_72) ;  /* 0x0000005800f0a947 */ /* 0x006fea0003800000 */
.L_x_159:
        /* <DEDUP_REMOVED lines=8> */
[----:B------:R-:W-:Y:S01]  /*4300*/  @!UP3 UIADD3 UR48, UPT, UPT, UR4, 0x4200, URZ ;  /* 0x000042000430b890 */ /* 0x000fe2000fffe0ff */
[----:B------:R-:W-:Y:S01]  /*4310*/  @!P4 IADD3 R37, P0, PT, R38, 0x780, RZ ;  /* 0x000007802625c810 */ /* 0x000fe20007f1e0ff */
[----:B------:R-:W-:Y:S01]  /*4320*/  UMOV UR50, UR58 ;  /* 0x0000003a00327c82 */ /* 0x000fe20008000000 */
[----:B------:R-:W-:Y:S01]  /*4330*/  UMOV UR52, UR36 ;  /* 0x0000002400347c82 */ /* 0x000fe20008000000 */
[----:B------:R-:W-:Y:S01]  /*4340*/  @!UP3 UIADD3 UR26, UPT, UPT, UR58, 0x20, URZ ;  /* 0x000000203a1ab890 */ /* 0x000fe2000fffe0ff */
[----:B------:R-:W-:Y:S01]  /*4350*/  IMAD.U32 R14, RZ, RZ, UR8 ;  /* 0x00000008ff0e7e24 */ /* 0x000fe2000f8e00ff */
[----:B------:R-:W-:Y:S01]  /*4360*/  @!UP3 UIADD3 UR24, UPT, UPT, UR4, 0x5200, URZ ;  /* 0x000052000418b890 */ /* 0x000fe2000fffe0ff */
[----:B------:R-:W-:Y:S01]  /*4370*/  IMAD.U32 R15, RZ, RZ, UR7 ;  /* 0x00000007ff0f7e24 */ /* 0x000fe2000f8e00ff */
[----:B------:R-:W-:Y:S01]  /*4380*/  VOTEU.ALL UP1, P4 ;  /* 0x0000000000ff7886 */ /* 0x000fe20002020000 */
[----:B------:R-:W-:Y:S01]  /*4390*/  UMOV UR25, UR49 ;  /* 0x0000003100197c82 */ /* 0x000fe20008000000 */
[----:B------:R-:W-:Y:S01]  /*43a0*/  @!P4 R2UR UR22, R14 ;  /* 0x000000000e16c2ca */ /* 0x000fe200000e0000 */
[----:B------:R-:W-:Y:S01]  /*43b0*/  UMOV UR28, UR36 ;  /* 0x00000024001c7c82 */ /* 0x000fe20008000000 */
[----:B------:R-:W-:Y:S01]  /*43c0*/  @!P4 R2UR UR23, R15 ;  /* 0x000000000f17c2ca */ /* 0x000fe200000e0000 */
[----:B------:R-:W-:Y:S01]  /*43d0*/  UMOV UR27, UR51 ;  /* 0x00000033001b7c82 */ /* 0x000fe20008000000 */
        /* <DEDUP_REMOVED lines=8> */
[----:B------:R-:W-:Y:S02]  /*4460*/  @!UP3 UIADD3 UR8, UPT, UPT, UR4, 0x7200, URZ ;  /* 0x000072000408b890 */ /* 0x000fe4000fffe0ff */
        /* <DEDUP_REMOVED lines=13> */
.L_x_161:
[----:B------:R-:W2:Y:S01]  /*4540*/  LDC.64 R16, c[0x0][0xd10] ;  /* 0x00034400ff107b82 */ /* 0x000ea20000000a00 */
[----:B------:R-:W-:Y:S01]  /*4550*/  @!P4 R2UR UR8, R37 ;  /* 0x000000002508c2ca */ /* 0x000fe200000e0000 */
[----:B------:R-:W-:Y:S01]  /*4560*/  VOTEU.ALL UP3, P4 ;  /* 0x0000000000ff7886 */ /* 0x000fe20002060000 */
[----:B------:R-:W-:Y:S01]  /*4570*/  @!P4 R2UR UR7, R20 ;  /* 0x000000001407c2ca */ /* 0x000fe200000e0000 */
[----:B------:R-:W-:Y:S01]  /*4580*/  VOTEU.ALL UP2, P4 ;  /* 0x0000000000ff7886 */ /* 0x000fe20002040000 */
[----:B------:R-:W-:Y:S03]  /*4590*/  UMOV UR14, 0x0 ;  /* 0x00000000000e7882 */ /* 0x000fe60000000000 */
[----:B------:R-:W3:Y:S01]  /*45a0*/  LDC.64 R14, c[0x0][0xd18] ;  /* 0x00034600ff0e7b82 */ /* 0x000ee20000000a00 */
[----:B------:R-:W-:Y:S01]  /*45b0*/  @!UP3 UIADD3 UR43, UPT, UPT, UR59, 0x40, URZ ;  /* 0x000000403b2bb890 */ /* 0x000fe2000fffe0ff */
[----:B------:R-:W-:Y:S01]  /*45c0*/  @!P4 IMAD.MOV.U32 R20, RZ, RZ, 0x4000 ;  /* 0x00004000ff14c424 */ /* 0x000fe200078e00ff */
[----:B------:R-:W-:Y:S01]  /*45d0*/  @!UP3 UIADD3 UR40, UPT, UPT, UR4, 0x8200, URZ ;  /* 0x000082000428b890 */ /* 0x000fe2000fffe0ff */
[----:B------:R-:W-:Y:S01]  /*45e0*/  @P3 SHF.R.U32.HI R33, RZ, 0x10, R29 ;  /* 0x00000010ff213819 */ /* 0x000fe2000001161d */
[----:B------:R-:W-:Y:S03]  /*45f0*/  UMOV UR15, 0x10000000 ;  /* 0x10000000000f7882 */ /* 0x000fe60000000000 */
[----:B-1----:R-:W1:Y:S01]  /*4600*/  @!P1 LDC R0, c[0x0][0xd20] ;  /* 0x00034800ff009b82 */ /* 0x002e620000000800 */
[----:B------:R-:W-:Y:S01]  /*4610*/  UMOV UR42, UR58 ;  /* 0x0000003a002a7c82 */ /* 0x000fe20008000000 */
[----:B------:R-:W-:Y:S01]  /*4620*/  IMAD.U32 R40, RZ, RZ, UR8 ;  /* 0x00000008ff287e24 */ /* 0x000fe2000f8e00ff */
[----:B------:R-:W-:Y:S05]  /*4630*/  UMOV UR44, UR36 ;  /* 0x00000024002c7c82 */ /* 0x000fea0008000000 */
[----:B------:R-:W4:Y:S01]  /*4640*/  @!P1 LDC R3, c[0x0][0xd0c] ;  /* 0x00034300ff039b82 */ /* 0x000f220000000800 */
[----:B------:R-:W-:Y:S01]  /*4650*/  IMAD.U32 R41, RZ, RZ, UR7 ;  /* 0x00000007ff297e24 */ /* 0x000fe2000f8e00ff */
[----:B------:R-:W-:Y:S01]  /*4660*/  @!UP3 UIADD3 UR26, UPT, UPT, UR58, 0x20, URZ ;  /* 0x000000203a1ab890 */ /* 0x000fe2000fffe0ff */
[----:B------:R-:W-:Y:S01]  /*4670*/  @!P4 R2UR UR22, R40 ;  /* 0x000000002816c2ca */ /* 0x000fe200000e0000 */
[----:B------:R-:W-:Y:S01]  /*4680*/  @!UP3 UIADD3 UR24, UPT, UPT, UR4, 0x9200, URZ ;  /* 0x000092000418b890 */ /* 0x000fe2000fffe0ff */
[----:B------:R-:W-:Y:S01]  /*4690*/  VIADD R35, R35, 0x1 ;  /* 0x0000000123237836 */ /* 0x000fe20000000000 */
[----:B------:R-:W-:Y:S01]  /*46a0*/  @!P4 R2UR UR23, R41 ;  /* 0x000000002917c2ca */ /* 0x000fe200000e0000 */
[----:B------:R-:W-:Y:S01]  /*46b0*/  VOTEU.ALL UP1, P4 ;  /* 0x0000000000ff7886 */ /* 0x000fe20002020000 */
[----:B------:R-:W-:Y:S01]  /*46c0*/  UMOV UR25, UR41 ;  /* 0x0000002900197c82 */ /* 0x000fe20008000000 */
[----:B------:R-:W-:Y:S01]  /*46d0*/  UMOV UR28, UR36 ;  /* 0x00000024001c7c82 */ /* 0x000fe20008000000 */
[----:B------:R-:W-:Y:S01]  /*46e0*/  UMOV UR27, UR43 ;  /* 0x0000002b001b7c82 */ /* 0x000fe20008000000 */
[----:B------:R-:W-:Y:S02]  /*46f0*/  @!UP3 UIADD3 UR18, UPT, UPT, UR58, 0x40, URZ ;  /* 0x000000403a12b890 */ /* 0x000fe4000fffe0ff */
[----:B------:R-:W-:Y:S01]  /*4700*/  @!UP3 UIADD3 UR16, UPT, UPT, UR4, 0xa200, URZ ;  /* 0x0000a2000410b890 */ /* 0x000fe2000fffe0ff */
[----:B------:R-:W-:Y:S01]  /*4710*/  VOTEU.ALL UP0, P4 ;  /* 0x0000000000ff7886 */ /* 0x000fe20002000000 */
[----:B------:R-:W-:Y:S01]  /*4720*/  UMOV UR17, UR41 ;  /* 0x0000002900117c82 */ /* 0x000fe20008000000 */
[----:B------:R-:W-:Y:S01]  /*4730*/  UMOV UR20, UR36 ;  /* 0x0000002400147c82 */ /* 0x000fe20008000000 */
[----:B------:R-:W-:Y:S02]  /*4740*/  UMOV UR19, UR43 ;  /* 0x0000002b00137c82 */ /* 0x000fe40008000000 */
[----:B------:R1:W-:Y:S01]  /*4750*/  @!UP2 UTMALDG.3D [UR40], [UR22], desc[UR14] ;  /* 0x00000e281600a5b4 */ /* 0x0003e20008011000 */
[----:B------:R-:W-:Y:S02]  /*4760*/  @!UP3 UIADD3 UR10, UPT, UPT, UR58, 0x60, URZ ;  /* 0x000000603a0ab890 */ /* 0x000fe4000fffe0ff */
[----:B------:R-:W-:Y:S01]  /*4770*/  @!UP3 UIADD3 UR8, UPT, UPT, UR4, 0xb200, URZ ;  /* 0x0000b2000408b890 */ /* 0x000fe2000fffe0ff */
[----:B------:R-:W-:Y:S01]  /*4780*/  UMOV UR9, UR41 ;  /* 0x0000002900097c82 */ /* 0x000fe20008000000 */
[----:B------:R-:W-:Y:S01]  /*4790*/  UMOV UR12, UR36 ;  /* 0x00000024000c7c82 */ /* 0x000fe20008000000 */
[----:B------:R-:W-:Y:S01]  /*47a0*/  UMOV UR11, UR43 ;  /* 0x0000002b000b7c82 */ /* 0x000fe20008000000 */
[----:B------:R1:W-:Y:S01]  /*47b0*/  @!UP1 UTMALDG.3D [UR24], [UR22], desc[UR14] ;  /* 0x00000e18160095b4 */ /* 0x0003e20008011000 */
[----:B------:R-:W-:Y:S01]  /*47c0*/  VOTEU.ALL UP1, P4 ;  /* 0x0000000000ff7886 */ /* 0x000fe20002020000 */
[----:B------:R-:W-:Y:S01]  /*47d0*/  UPRMT UR7, UR37, 0x654, UR41 ;  /* 0x0000065425077896 */ /* 0x000fe20008000029 */
[----:B--2---:R-:W-:Y:S01]  /*47e0*/  @!P1 IMAD.HI.U32 R12, R13, R16, RZ ;  /* 0x000000100d0c9227 */ /* 0x004fe200078e00ff */
[----:B---3--:R-:W-:Y:S02]  /*47f0*/  @!P1 ISETP.NE.AND P0, PT, R14, 0x1, PT ;  /* 0x000000010e00980c */ /* 0x008fe40003f05270 */
[----:B----4-:R-:W-:Y:S01]  /*4800*/  @!P1 ISETP.NE.AND P2, PT, R3, 0x1, PT ;  /* 0x000000010300980c */ /* 0x010fe20003f45270 */
[C---:B------:R-:W-:Y:S01]  /*4810*/  @!P1 IMAD.HI.U32 R9, R10.reuse, R15, RZ ;  /* 0x0000000f0a099227 */ /* 0x040fe200078e00ff */
[----:B------:R2:W-:Y:S02]  /*4820*/  @!UP0 UTMALDG.3D [UR16], [UR22], desc[UR14] ;  /* 0x00000e10160085b4 */ /* 0x0005e40008011000 */
[----:B------:R-:W-:Y:S02]  /*4830*/  @!P1 SHF.R.U32.HI R12, RZ, R17, R12 ;  /* 0x00000011ff0c9219 */ /* 0x000fe4000001160c */
[----:B-1----:R-:W-:Y:S02]  /*4840*/  @!P1 SHF.R.U32.HI R9, RZ, R0, R9 ;  /* 0x00000000ff099219 */ /* 0x002fe40000011609 */
[----:B------:R-:W-:Y:S01]  /*4850*/  @!P1 SEL R12, R13, R12, !P2 ;  /* 0x0000000c0d0c9207 */ /* 0x000fe20005000000 */
[----:B------:R2:W-:Y:S01]  /*4860*/  @!UP1 UTMALDG.3D [UR8], [UR22], desc[UR14] ;  /* 0x00000e08160095b4 */ /* 0x0005e20008011000 */
[----:B------:R2:W-:Y:S01]  /*4870*/  @!P4 SYNCS.ARRIVE.TRANS64.RED.A0TR RZ, [UR4+0x70], R20 ;  /* 0x00007014ffffc9a7 */ /* 0x0005e20008300404 */
[----:B------:R-:W-:Y:S05]  /*4880*/  @!P1 SEL R9, R10, R9, !P0 ;  /* 0x000000090a099207 */ /* 0x000fea0004000000 */
[----:B------:R-:W-:Y:S02]  /*4890*/  @!P1 IMAD.IADD R0, R9, 0x1, -R12 ;  /* 0x0000000109009824 */ /* 0x000fe400078e0a0c */
[----:B------:R-:W-:Y:S02]  /*48a0*/  @!P1 IMAD.IADD R9, R12, 0x1, -R9 ;  /* 0x000000010c099824 */ /* 0x000fe400078e0a09 */
[----:B------:R-:W-:Y:S02]  /*48b0*/  @!P1 IMAD R13, R0, R3, R13 ;  /* 0x00000003000d9224 */ /* 0x000fe400078e020d */
[----:B------:R-:W-:Y:S01]  /*48c0*/  @!P1 IMAD R10, R9, R14, R10 ;  /* 0x0000000e090a9224 */ /* 0x000fe200078e020a */
[----:B------:R-:W-:Y:S01]  /*48d0*/  SYNCS.ARRIVE.TRANS64.RED.A1T0 RZ, [UR7], RZ ;  /* 0x000000ffffff79a7 */ /* 0x000fe20008100407 */
[----:B------:R-:W1:Y:S02]  /*48e0*/  SYNCS.PHASECHK.TRANS64.TRYWAIT P5, [UR4+0x98], R11 ;  /* 0x0000980bff0075a7 */ /* 0x000e6400080a1104 */
[----:B-12---:R-:W-:Y:S05]  /*48f0*/  @!P5 BRA `(.L_x_74) ;  /* 0x000000540080d947 */ /* 0x006fea0003800000 */
.L_x_163:
[----:B------:R-:W-:Y:S01]  /*4900*/  @!P4 IADD3 R3, P0, PT, R38, 0x780, RZ ;  /* 0x000007802603c810 */ /* 0x000fe20007f1e0ff */
[----:B------:R-:W-:Y:S01]  /*4910*/  VOTEU.ALL UP2, P4 ;  /* 0x0000000000ff7886 */ /* 0x000fe20002040000 */
[----:B------:R-:W-:Y:S01]  /*4920*/  UMOV UR14, 0x0 ;  /* 0x00000000000e7882 */ /* 0x000fe20000000000 */
[----:B------:R-:W-:Y:S01]  /*4930*/  UMOV UR15, 0x10000000 ;  /* 0x10000000000f7882 */ /* 0x000fe20000000000 */
[----:B------:R-:W-:Y:S01]  /*4940*/  @!P4 R2UR UR8, R3 ;  /* 0x000000000308c2ca */ /* 0x000fe200000e0000 */
[----:B-1----:R-:W-:Y:S01]  /*4950*/  @!P4 IMAD.X R0, RZ, RZ, R39, P0 ;  /* 0x000000ffff00c224 */ /* 0x002fe200000e0627 */
[----:B------:R-:W-:Y:S01]  /*4960*/  UMOV UR34, UR58 ;  /* 0x0000003a00227c82 */ /* 0x000fe20008000000 */
[----:B------:R-:W-:Y:S01]  /*4970*/  VOTEU.ALL UP1, P4 ;  /* 0x0000000000ff7886 */ /* 0x000fe20002020000 */
[----:B------:R-:W-:Y:S01]  /*4980*/  UMOV UR12, UR36 ;  /* 0x00000024000c7c82 */ /* 0x000fe20008000000 */
[----:B------:R-:W-:Y:S01]  /*4990*/  VOTEU.ALL UP3, P4 ;  /* 0x0000000000ff7886 */ /* 0x000fe20002060000 */
[----:B------:R-:W-:Y:S01]  /*49a0*/  @!P4 R2UR UR7, R0 ;  /* 0x000000000007c2ca */ /* 0x000fe200000e0000 */
[----:B------:R-:W-:Y:S01]  /*49b0*/  VOTEU.ALL UP0, P4 ;  /* 0x0000000000ff7886 */ /* 0x000fe20002000000 */
[----:B------:R-:W-:Y:S01]  /*49c0*/  UMOV UR28, UR36 ;  /* 0x00000024001c7c82 */ /* 0x000fe20008000000 */
[----:B------:R-:W-:Y:S01]  /*49d0*/  UMOV UR20, UR36 ;  /* 0x0000002400147c82 */ /* 0x000fe20008000000 */
[----:B------:R-:W-:Y:S01]  /*49e0*/  @!UP3 UIADD3 UR33, UPT, UPT, UR4, 0x78, URZ ;  /* 0x000000780421b890 */ /* 0x000fe2000fffe0ff */
[----:B------:R-:W-:Y:S01]  /*49f0*/  IMAD.IADD R0, R13, 0x1, R92 ;  /* 0x000000010d007824 */ /* 0x000fe200078e025c */
[----:B------:R-:W-:Y:S01]  /*4a00*/  @!UP3 UIADD3 UR35, UPT, UPT, UR59, 0x60, URZ ;  /* 0x000000603b23b890 */ /* 0x000fe2000fffe0ff */
[----:B------:R-:W-:Y:S01]  /*4a10*/  IMAD.U32 R14, RZ, RZ, UR8 ;  /* 0x00000008ff0e7e24 */ /* 0x000fe2000f8e00ff */
[----:B------:R-:W-:Y:S01]  /*4a20*/  @!UP3 UIADD3 UR32, UPT, UPT, UR4, 0xc200, URZ ;  /* 0x0000c2000420b890 */ /* 0x000fe2000fffe0ff */
[----:B------:R-:W-:Y:S01]  /*4a30*/  ISETP.NE.AND P0, PT, R35, 0x2, PT ;  /* 0x000000022300780c */ /* 0x000fe20003f05270 */
[----:B------:R-:W-:Y:S01]  /*4a40*/  @!UP3 UIADD3 UR10, UPT, UPT, UR58, 0x20, URZ ;  /* 0x000000203a0ab890 */ /* 0x000fe2000fffe0ff */
[----:B------:R-:W-:Y:S01]  /*4a50*/  LOP3.LUT R36, R36, 0x1, RZ, 0x3c, !PT ;  /* 0x0000000124247812 */ /* 0x000fe200078e3cff */
[----:B------:R-:W-:Y:S01]  /*4a60*/  @!UP3 UIADD3 UR8, UPT, UPT, UR4, 0xd200, URZ ;  /* 0x0000d2000408b890 */ /* 0x000fe2000fffe0ff */
[----:B------:R-:W-:Y:S01]  /*4a70*/  IMAD.U32 R15, RZ, RZ, UR7 ;  /* 0x00000007ff0f7e24 */ /* 0x000fe2000f8e00ff */
[----:B------:R-:W-:Y:S01]  /*4a80*/  @!P4 R2UR UR22, R14 ;  /* 0x000000000e16c2ca */ /* 0x000fe200000e0000 */
[----:B------:R-:W-:Y:S01]  /*4a90*/  UMOV UR9, UR33 ;  /* 0x0000002100097c82 */ /* 0x000fe20008000000 */
[----:B------:R-:W-:Y:S01]  /*4aa0*/  UMOV UR11, UR35 ;  /* 0x00000023000b7c82 */ /* 0x000fe20008000000 */
[----:B------:R-:W-:Y:S01]  /*4ab0*/  @!UP3 UIADD3 UR26, UPT, UPT, UR58, 0x40, URZ ;  /* 0x000000403a1ab890 */ /* 0x000fe2000fffe0ff */
[----:B------:R-:W-:Y:S01]  /*4ac0*/  @!P4 R2UR UR23, R15 ;  /* 0x000000000f17c2ca */ /* 0x000fe200000e0000 */
[----:B------:R-:W-:Y:S01]  /*4ad0*/  @!UP3 UIADD3 UR24, UPT, UPT, UR4, 0xe200, URZ ;  /* 0x0000e2000418b890 */ /* 0x000fe2000fffe0ff */
[----:B------:R-:W-:Y:S01]  /*4ae0*/  SEL R3, RZ, 0x1, P0 ;  /* 0x00000001ff037807 */ /* 0x000fe20000000000 */
[----:B------:R-:W-:Y:S01]  /*4af0*/  UMOV UR25, UR33 ;  /* 0x0000002100197c82 */ /* 0x000fe20008000000 */
[----:B------:R-:W-:Y:S01]  /*4b00*/  UMOV UR27, UR35 ;  /* 0x00000023001b7c82 */ /* 0x000fe20008000000 */
[----:B------:R-:W-:Y:S01]  /*4b10*/  @!UP3 UIADD3 UR18, UPT, UPT, UR58, 0x60, URZ ;  /* 0x000000603a12b890 */ /* 0x000fe2000fffe0ff */
[----:B------:R-:W-:Y:S01]  /*4b20*/  LOP3.LUT R34, R34, R3, RZ, 0x3c, !PT ;  /* 0x0000000322227212 */ /* 0x000fe200078e3cff */
[----:B------:R-:W-:Y:S01]  /*4b30*/  @!UP3 UIADD3 UR16, UPT, UPT, UR4, 0xf200, URZ ;  /* 0x0000f2000410b890 */ /* 0x000fe2000fffe0ff */
[----:B------:R-:W-:Y:S01]  /*4b40*/  IMAD.IADD R20, R10, 0x1, R81 ;  /* 0x000000010a147824 */ /* 0x000fe200078e0251 */
[----:B------:R-:W-:Y:S01]  /*4b50*/  UMOV UR17, UR33 ;  /* 0x0000002100117c82 */ /* 0x000fe20008000000 */
[----:B------:R-:W-:Y:S01]  /*4b60*/  UMOV UR19, UR35 ;  /* 0x0000002300137c82 */ /* 0x000fe20008000000 */
[----:B------:R-:W-:Y:S02]  /*4b70*/  SEL R35, R35, RZ, P0 ;  /* 0x000000ff23237207 */ /* 0x000fe40000000000 */
[----:B------:R1:W-:Y:S01]  /*4b80*/  @!UP2 UTMALDG.3D [UR32], [UR22], desc[UR14] ;  /* 0x00000e201600a5b4 */ /* 0x0003e20008011000 */
[----:B------:R2:W-:Y:S01]  /*4b90*/  @!UP1 UTMALDG.3D [UR8], [UR22], desc[UR14] ;  /* 0x00000e08160095b4 */ /* 0x0005e20008011000 */
[----:B------:R-:W-:Y:S01]  /*4ba0*/  VOTEU.ALL UP1, P4 ;  /* 0x0000000000ff7886 */ /* 0x000fe20002020000 */
[----:B------:R4:W-:Y:S04]  /*4bb0*/  @!UP0 UTMALDG.3D [UR24], [UR22], desc[UR14] ;  /* 0x00000e18160085b4 */ /* 0x0009e80008011000 */
[----:B------:R4:W-:Y:S01]  /*4bc0*/  @!UP1 UTMALDG.3D [UR16], [UR22], desc[UR14] ;  /* 0x00000e10160095b4 */ /* 0x0009e20008011000 */
[----:B------:R4:W-:Y:S01]  /*4bd0*/  @!P4 SYNCS.ARRIVE.TRANS64.RED.A0TR RZ, [UR4+0x78], R32 ;  /* 0x00007820ffffc9a7 */ /* 0x0009e20008300404 */
[----:B------:R-:W-:Y:S01]  /*4be0*/  UPLOP3.LUT UP1, UPT, UPT, UPT, UPT, 0x80, 0x8 ;  /* 0x000000000008789c */ /* 0x000fe20003f2f070 */
[----:B-1----:R-:W-:Y:S01]  /*4bf0*/  @P3 R2UR UR36, R33 ;  /* 0x00000000212432ca */ /* 0x002fe200000e0000 */
[----:B------:R-:W-:Y:S01]  /*4c00*/  SYNCS.ARRIVE.TRANS64.RED.A1T0 RZ, [UR5], RZ ;  /* 0x000000ffffff79a7 */ /* 0x000fe20008100405 */
[----:B--2---:R-:W-:Y:S01]  /*4c10*/  R2UR UR11, R0 ;  /* 0x00000000000b72ca */ /* 0x004fe200000e0000 */
[----:B------:R-:W-:Y:S03]  /*4c20*/  @!UPT UIADD3 URZ, UPT, UPT, URZ, URZ, URZ ;  /* 0x000000fffffff290 */ /* 0x000fe6000fffe0ff */
[----:B------:R-:W-:Y:S11]  /*4c30*/  @P3 BRA `(.L_x_75) ;  /* 0xffffffec004c3947 */ /* 0x000ff6000383ffff */
[----:B------:R-:W-:-:S04]  /*4c40*/  SHF.L.U32 R3, R36, 0x1f, RZ ;  /* 0x0000001f24037819 */ /* 0x000fc800000006ff */
[----:B------:R-:W1:Y:S02]  /*4c50*/  SYNCS.PHASECHK.TRANS64.TRYWAIT P0, [UR4+0x80], R3 ;  /* 0x00008003ff0075a7 */ /* 0x000e640008001104 */
[----:B-1----:R-:W-:Y:S05]  /*4c60*/  @!P0 BRA `(.L_x_76) ;  /* 0x0000005000bc8947 */ /* 0x002fea0003800000 */
.L_x_165:
[----:B------:R-:W2:Y:S02]  /*4c70*/  SYNCS.PHASECHK.TRANS64.TRYWAIT P0, [UR4+0x88], R3 ;  /* 0x00008803ff0075a7 */ /* 0x000ea40008001104 */
[----:B--2---:R-:W-:Y:S05]  /*4c80*/  @!P0 BRA `(.L_x_77) ;  /* 0x0000005000cc8947 */ /* 0x004fea0003800000 */
.L_x_167:
[----:B------:R-:W2:Y:S02]  /*4c90*/  SYNCS.PHASECHK.TRANS64.TRYWAIT P0, [UR4+0x90], R3 ;  /* 0x00009003ff0075a7 */ /* 0x000ea40008001104 */
[----:B--2---:R-:W-:Y:S05]  /*4ca0*/  @!P0 BRA `(.L_x_78) ;  /* 0x0000005000dc8947 */ /* 0x004fea0003800000 */
.L_x_169:
[----:B-1----:R-:W-:-:S07]  /*4cb0*/  MOV R0, UR4 ;  /* 0x0000000400007c02 */ /* 0x002fce0008000f00 */
.L_x_79:
[----:B-1----:R-:W-:-:S04]  /*4cc0*/  SHF.L.U32 R3, R36, 0x1f, RZ ;  /* 0x0000001f24037819 */ /* 0x002fc800000006ff */
[----:B------:R1:W2:Y:S03]  /*4cd0*/  SYNCS.PHASECHK.TRANS64.TRYWAIT P0, [R0+URZ+0x98], R3 ;  /* 0x00009803000075a7 */ /* 0x0002a600080011ff */
[----:B--2---:R-:W-:Y:S05]  /*4ce0*/  @!P0 NANOSLEEP.SYNCS 0x989680 ;  /* 0x009896800000895d */ /* 0x004fea0003900000 */
[----:B------:R-:W2:Y:S02]  /*4cf0*/  @!P0 SYNCS.PHASECHK.TRANS64 P0, [R0+URZ+0x98], R3 ;  /* 0x00009803000085a7 */ /* 0x000ea400080010ff */
[----:B--2-4-:R-:W-:Y:S05]  /*4d00*/  @P0 EXIT ;  /* 0x000000000000094d */ /* 0x014fea0003800000 */
[----:B------:R-:W-:Y:S05]  /*4d10*/  BRA `(.L_x_79) ;  /* 0xfffffffc00e87947 */ /* 0x000fea000383ffff */
.L_x_64:
[----:B------:R-:W-:-:S06]  /*4d20*/  UISETP.GE.AND UP0, UPT, UR8, 0x4, UPT ;  /* 0x000000040800788c */ /* 0x000fcc000bf06270 */
[----:B------:R-:W-:-:S13]  /*4d30*/  PLOP3.LUT P0, PT, PT, PT, UP0, 0x80, 0x8 ;  /* 0x000000000008781c */ /* 0x000fda0003f0f008 */
[----:B------:R-:W-:Y:S05]  /*4d40*/  @!P0 EXIT ;  /* 0x000000000000894d */ /* 0x000fea0003800000 */
[----:B------:R-:W-:Y:S01]  /*4d50*/  BAR.SYNC.DEFER_BLOCKING 0x6, 0xa0 ;  /* 0x0182800000007b1d */ /* 0x000fe20000010000 */
[C---:B------:R-:W-:Y:S01]  /*4d60*/  IMAD.SHL.U32 R4, R107.reuse, 0x4, RZ ;  /* 0x000000046b047824 */ /* 0x040fe200078e00ff */
[C---:B------:R-:W-:Y:S01]  /*4d70*/  R2P PR, R107.reuse, 0x18 ;  /* 0x000000186b007804 */ /* 0x040fe20000000000 */
[C---:B------:R-:W-:Y:S02]  /*4d80*/  IMAD.SHL.U32 R101, R107.reuse, 0x80, RZ ;  /* 0x000000806b657824 */ /* 0x040fe400078e00ff */
[----:B------:R-:W-:Y:S01]  /*4d90*/  HFMA2 R106, -RZ, RZ, 0, 9.5367431640625e-06 ;  /* 0x000000a0ff6a7431 */ /* 0x000fe200000001ff */
[----:B------:R-:W-:Y:S01]  /*4da0*/  SHF.L.U32 R45, R107, 0x10, RZ ;  /* 0x000000106b2d7819 */ /* 0x000fe200000006ff */
[----:B------:R-:W-:Y:S01]  /*4db0*/  UMOV UR46, 0x400 ;  /* 0x00000400002e7882 */ /* 0x000fe20000000000 */
[----:B------:R-:W1:Y:S01]  /*4dc0*/  LDC R97, c[0x0][0x370] ;  /* 0x0000dc00ff617b82 */ /* 0x000e620000000800 */
[----:B------:R-:W-:Y:S01]  /*4dd0*/  ULEA UR46, UR37, UR46, 0x18 ;  /* 0x0000002e252e7291 */ /* 0x000fe2000f8ec0ff */
[----:B------:R-:W-:Y:S01]  /*4de0*/  LOP3.LUT R101, R101, 0x307c, R4, 0xc8, !PT ;  /* 0x0000307c65657812 */ /* 0x000fe200078ec804 */
[----:B------:R-:W-:Y:S01]  /*4df0*/  HFMA2 R111, -RZ, RZ, 0, 0 ;  /* 0x00000000ff6f7431 */ /* 0x000fe200000001ff */
[----:B------:R-:W-:Y:S01]  /*4e00*/  LOP3.LUT R45, R45, 0x600000, RZ, 0xc0, !PT ;  /* 0x006000002d2d7812 */ /* 0x000fe200078ec0ff */
[----:B------:R-:W-:Y:S01]  /*4e10*/  UIADD3 UR4, UPT, UPT, UR46, 0x200, URZ ;  /* 0x000002002e047890 */ /* 0x000fe2000fffe0ff */
[----:B------:R-:W-:Y:S01]  /*4e20*/  LOP3.LUT R107, R107, 0x60, RZ, 0xc0, !PT ;  /* 0x000000606b6b7812 */ /* 0x000fe200078ec0ff */
[----:B------:R-:W-:Y:S01]  /*4e30*/  VIADD R95, R101, UR46 ;  /* 0x0000002e655f7c36 */ /* 0x000fe20008000000 */
[----:B------:R-:W2:Y:S01]  /*4e40*/  LDC R42, c[0x0][0xd0c] ;  /* 0x00034300ff2a7b82 */ /* 0x000ea20000000800 */
[----:B------:R-:W-:Y:S01]  /*4e50*/  IMAD.MOV.U32 R105, RZ, RZ, 0x1 ;  /* 0x00000001ff697424 */ /* 0x000fe200078e00ff */
[----:B------:R-:W-:Y:S01]  /*4e60*/  MOV R44, RZ ;  /* 0x000000ff002c7202 */ /* 0x000fe20000000f00 */
[C---:B------:R-:W-:Y:S01]  /*4e70*/  VIADD R3, R95.reuse, 0x200 ;  /* 0x000002005f037836 */ /* 0x040fe20000000000 */
[----:B------:R-:W-:Y:S01]  /*4e80*/  IADD3 R99, PT, PT, R95, 0x340, RZ ;  /* 0x000003405f637810 */ /* 0x000fe20007ffe0ff */
[----:B------:R-:W-:Y:S01]  /*4e90*/  IMAD.MOV.U32 R104, RZ, RZ, RZ ;  /* 0x000000ffff687224 */ /* 0x000fe200078e00ff */
[----:B------:R-:W-:Y:S01]  /*4ea0*/  SEL R106, R106, 0x60, !P3 ;  /* 0x000000606a6a7807 */ /* 0x000fe20005800000 */
[----:B------:R-:W-:Y:S01]  /*4eb0*/  @P4 VIADD R99, R3, 0xc0 ;  /* 0x000000c003634836 */ /* 0x000fe20000000000 */
[----:B------:R-:W4:Y:S01]  /*4ec0*/  LDC R94, c[0x0][0xd20] ;  /* 0x00034800ff5e7b82 */ /* 0x000f220000000800 */
[----:B------:R-:W3:Y:S01]  /*4ed0*/  LDS R0, [UR46+0x140] ;  /* 0x0001402eff007984 */ /* 0x000ee20008000800 */
[----:B------:R-:W-:Y:S01]  /*4ee0*/  IMAD.MOV.U32 R103, RZ, RZ, RZ ;  /* 0x000000ffff677224 */ /* 0x000fe200078e00ff */
[----:B------:R-:W-:Y:S01]  /*4ef0*/  MOV R100, UR4 ;  /* 0x0000000400647c02 */ /* 0x000fe20008000f00 */
[----:B------:R-:W1:Y:S04]  /*4f00*/  LDCU.64 UR50, c[0x0][0x348] ;  /* 0x00006900ff3277ac */ /* 0x000e680008000a00 */
[----:B------:R-:W1:Y:S01]  /*4f10*/  LDC R40, c[0x0][0xd30] ;  /* 0x00034c00ff287b82 */ /* 0x000e620000000800 */
[----:B------:R-:W1:Y:S01]  /*4f20*/  LDCU.64 UR44, c[0x0][0xa88] ;  /* 0x00015100ff2c77ac */ /* 0x000e620008000a00 */
[----:B------:R-:W-:Y:S01]  /*4f30*/  UMOV UR47, URZ ;  /* 0x000000ff002f7c82 */ /* 0x000fe20008000000 */
[----:B------:R-:W-:-:S05]  /*4f40*/  UMOV UR48, URZ ;  /* 0x000000ff00307c82 */ /* 0x000fca0008000000 */
[----:B------:R-:W1:Y:S08]  /*4f50*/  LDC.64 R86, c[0x0][0xa88] ;  /* 0x0002a200ff567b82 */ /* 0x000e700000000a00 */
[----:B------:R-:W1:Y:S08]  /*4f60*/  LDC.64 R90, c[0x0][0xd10] ;  /* 0x00034400ff5a7b82 */ /* 0x000e700000000a00 */
[----:B------:R-:W1:Y:S08]  /*4f70*/  LDC.64 R38, c[0x0][0xd18] ;  /* 0x00034600ff267b82 */ /* 0x000e700000000a00 */
[----:B------:R-:W1:Y:S01]  /*4f80*/  LDC.64 R36, c[0x0][0xd28] ;  /* 0x00034a00ff247b82 */ /* 0x000e620000000a00 */
[----:B---3--:R-:W-:-:S07]  /*4f90*/  IMAD.IADD R45, R0, 0x1, R45 ;  /* 0x00000001002d7824 */ /* 0x008fce00078e022d */
[----:B------:R-:W3:Y:S08]  /*4fa0*/  LDC.64 R88, c[0x0][0xa90] ;  /* 0x0002a400ff587b82 */ /* 0x000ef00000000a00 */
[----:B------:R-:W1:Y:S08]  /*4fb0*/  LDC.64 R84, c[0x0][0xab0] ;  /* 0x0002ac00ff547b82 */ /* 0x000e700000000a00 */
[----:B------:R-:W1:Y:S08]  /*4fc0*/  LDC.64 R82, c[0x0][0xaa8] ;  /* 0x0002aa00ff527b82 */ /* 0x000e700000000a00 */
[----:B--2-4-:R-:W1:Y:S02]  /*4fd0*/  LDC R96, c[0x0][0x374] ;  /* 0x0000dd00ff607b82 */ /* 0x014e640000000800 */
.L_x_123:
[----:B------:R-:W-:Y:S02]  /*4fe0*/  LEA R0, R111, UR46, 0x3 ;  /* 0x0000002e6f007c11 */ /* 0x000fe4000f8e18ff */
[----:B------:R-:W-:Y:S02]  /*4ff0*/  SHF.L.U32 R3, R103, 0x1f, RZ ;  /* 0x0000001f67037819 */ /* 0x000fe400000006ff */
[----:B------:R-:W-:Y:S02]  /*5000*/  LEA R16, R111, UR46, 0x4 ;  /* 0x0000002e6f107c11 */ /* 0x000fe4000f8e20ff */
[----:B--2---:R-:W2:Y:S02]  /*5010*/  SYNCS.PHASECHK.TRANS64.TRYWAIT P0, [R0+URZ+0xb0], R3 ;  /* 0x0000b003000075a7 */ /* 0x004ea400080011ff */
[----:B--2---:R-:W-:Y:S05]  /*5020*/  @!P0 BRA `(.L_x_80) ;  /* 0x0000005000148947 */ /* 0x004fea0003800000 */
.L_x_170:
[----:B------:R-:W4:Y:S01]  /*5030*/  LDC.64 R14, c[0x0][0xd10] ;  /* 0x00034400ff0e7b82 */ /* 0x000f220000000a00 */
[----:B------:R-:W3:Y:S01]  /*5040*/  LDS.128 R16, [R16+0x120] ;  /* 0x0001200010107984 */ /* 0x000ee20000000c00 */
[----:B-1----:R-:W-:Y:S01]  /*5050*/  ISETP.NE.AND P1, PT, R40, 0x1, PT ;  /* 0x000000012800780c */ /* 0x002fe20003f25270 */
[----:B--2---:R-:W-:Y:S01]  /*5060*/  VIADD R0, R0, 0xc0 ;  /* 0x000000c000007836 */ /* 0x004fe20000000000 */
[----:B------:R-:W-:Y:S04]  /*5070*/  ISETP.GE.AND P0, PT, R2, 0x1, PT ;  /* 0x000000010200780c */ /* 0x000fe80003f06270 */
[----:B------:R-:W1:Y:S01]  /*5080*/  LDC.64 R12, c[0x0][0xd18] ;  /* 0x00034600ff0c7b82 */ /* 0x000e620000000a00 */
[----:B------:R-:W-:Y:S01]  /*5090*/  PRMT R0, RZ, 0x654, R0 ;  /* 0x00000654ff007816 */ /* 0x000fe20000000000 */
[----:B------:R-:W-:Y:S01]  /*50a0*/  @!PT LDS RZ, [RZ] ;  /* 0x00000000fffff984 */ /* 0x000fe20000000800 */
[----:B------:R-:W-:Y:S01]  /*50b0*/  @!PT LDS RZ, [RZ] ;  /* 0x00000000fffff984 */ /* 0x000fe20000000800 */
[----:B------:R-:W-:Y:S01]  /*50c0*/  @!PT LDS RZ, [RZ] ;  /* 0x00000000fffff984 */ /* 0x000fe20000000800 */
[----:B------:R-:W-:Y:S01]  /*50d0*/  @!PT LDS RZ, [RZ] ;  /* 0x00000000fffff984 */ /* 0x000fe20000000800 */
[----:B------:R2:W-:Y:S06]  /*50e0*/  MEMBAR.ALL.CTA ;  /* 0x0000000000007992 */ /* 0x0005ec0000008000 */
[----:B--2---:R-:W2:Y:S01]  /*50f0*/  FENCE.VIEW.ASYNC.S ;  /* 0x00000000000073c6 */ /* 0x004ea20000000000 */
[----:B------:R-:W1:Y:S08]  /*5100*/  @!P1 LDC R11, c[0x0][0xd20] ;  /* 0x00034800ff0b9b82 */ /* 0x000e700000000800 */
[----:B------:R-:W1:Y:S01]  /*5110*/  @!P1 LDC R10, c[0x0][0xd0c] ;  /* 0x00034300ff0a9b82 */ /* 0x000e620000000800 */
[----:B--2---:R2:W-:Y:S01]  /*5120*/  SYNCS.ARRIVE.TRANS64.RED.A1T0 RZ, [R0+URZ], RZ ;  /* 0x000000ff00ff79a7 */ /* 0x0045e200081004ff */
[----:B---3--:R-:W-:Y:S04]  /*5130*/  LOP3.LUT P4, RZ, R18, 0x1, RZ, 0xc0, !PT ;  /* 0x0000000112ff7812 */ /* 0x008fe8000788c0ff */
[----:B------:R-:W-:Y:S09]  /*5140*/  P2R R108, PR, RZ, 0x10 ;  /* 0x00000010ff6c7803 */ /* 0x000ff20000000000 */
[----:B------:R-:W-:Y:S02]  /*5150*/  @P4 MOV R43, R16 ;  /* 0x00000010002b4202 */ /* 0x000fe40000000f00 */
[----:B------:R-:W-:Y:S01]  /*5160*/  @P4 LOP3.LUT R41, R17, 0xffff, RZ, 0xc0, !PT ;  /* 0x0000ffff11294812 */ /* 0x000fe200078ec0ff */
[----:B--2-4-:R-:W-:Y:S06]  /*5170*/  @!P0 BRA `(.L_x_81) ;  /* 0x0000000000a48947 */ /* 0x014fec0003800000 */
[----:B------:R-:W-:Y:S01]  /*5180*/  IMAD.HI.U32 R21, R96, R39, RZ ;  /* 0x0000002760157227 */ /* 0x000fe200078e00ff */
[----:B------:R-:W-:Y:S02]  /*5190*/  ISETP.NE.AND P0, PT, R38, 0x1, PT ;  /* 0x000000012600780c */ /* 0x000fe40003f05270 */
[----:B------:R-:W-:Y:S01]  /*51a0*/  ISETP.NE.AND P2, PT, R2, 0x1, PT ;  /* 0x000000010200780c */ /* 0x000fe20003f45270 */
[----:B------:R-:W-:Y:S01]  /*51b0*/  IMAD.HI.U32 R22, R97, R90, RZ ;  /* 0x0000005a61167227 */ /* 0x000fe200078e00ff */
[----:B------:R-:W-:Y:S02]  /*51c0*/  SHF.R.U32.HI R21, RZ, R94, R21 ;  /* 0x0000005eff157219 */ /* 0x000fe40000011615 */
[----:B------:R-:W-:Y:S01]  /*51d0*/  ISETP.NE.AND P3, PT, R42, 0x1, PT ;  /* 0x000000012a00780c */ /* 0x000fe20003f65270 */
[----:B------:R-:W-:Y:S01]  /*51e0*/  IMAD.HI.U32 R26, R43, R90, RZ ;  /* 0x0000005a2b1a7227 */ /* 0x000fe200078e00ff */
[----:B------:R-:W-:Y:S02]  /*51f0*/  SHF.R.U32.HI R22, RZ, R91, R22 ;  /* 0x0000005bff167219 */ /* 0x000fe40000011616 */
[----:B------:R-:W-:Y:S01]  /*5200*/  SEL R3, R96, R21, !P0 ;  /* 0x0000001560037207 */ /* 0x000fe20004000000 */
[----:B------:R-:W-:Y:S01]  /*5210*/  IMAD.HI.U32 R21, R41, R39, RZ ;  /* 0x0000002729157227 */ /* 0x000fe200078e00ff */
[----:B------:R-:W-:Y:S02]  /*5220*/  SEL R7, R97, R22, !P3 ;  /* 0x0000001661077207 */ /* 0x000fe40005800000 */
[----:B------:R-:W-:Y:S01]  /*5230*/  SHF.R.U32.HI R26, RZ, R91, R26 ;  /* 0x0000005bff1a7219 */ /* 0x000fe2000001161a */
[-C--:B------:R-:W-:Y:S04]  /*5240*/  IMAD.HI.U32 R22, R3, R36.reuse, RZ ;  /* 0x0000002403167227 */ /* 0x080fe800078e00ff */
[----:B------:R-:W-:Y:S01]  /*5250*/  IMAD.HI.U32 R24, R7, R36, RZ ;  /* 0x0000002407187227 */ /* 0x000fe200078e00ff */
[-C--:B------:R-:W-:Y:S02]  /*5260*/  @P2 SHF.R.U32.HI R3, RZ, R37.reuse, R22 ;  /* 0x00000025ff032219 */ /* 0x080fe40000011616 */
[----:B------:R-:W-:Y:S02]  /*5270*/  SHF.R.U32.HI R22, RZ, R94, R21 ;  /* 0x0000005eff167219 */ /* 0x000fe40000011615 */
[----:B------:R-:W-:Y:S01]  /*5280*/  @P2 SHF.R.U32.HI R7, RZ, R37, R24 ;  /* 0x00000025ff072219 */ /* 0x000fe20000011618 */
[C---:B------:R-:W-:Y:S01]  /*5290*/  IMAD R4, R2.reuse, R3, RZ ;  /* 0x0000000302047224 */ /* 0x040fe200078e02ff */
[----:B------:R-:W-:Y:S02]  /*52a0*/  SEL R5, R41, R22, !P0 ;  /* 0x0000001629057207 */ /* 0x000fe40004000000 */
[----:B------:R-:W-:Y:S01]  /*52b0*/  SEL R3, R43, R26, !P3 ;  /* 0x0000001a2b037207 */ /* 0x000fe20005800000 */
[----:B------:R-:W-:Y:S01]  /*52c0*/  IMAD R6, R2, R7, RZ ;  /* 0x0000000702067224 */ /* 0x000fe200078e02ff */
[C---:B------:R-:W-:Y:S01]  /*52d0*/  ISETP.GE.AND P0, PT, R5.reuse, R4, PT ;  /* 0x000000040500720c */ /* 0x040fe20003f06270 */
[----:B------:R-:W-:Y:S03]  /*52e0*/  IMAD.HI.U32 R8, R5, R36, RZ ;  /* 0x0000002405087227 */ /* 0x000fe600078e00ff */
[----:B------:R-:W-:Y:S01]  /*52f0*/  ISETP.GE.OR P0, PT, R3, R6, P0 ;  /* 0x000000060300720c */ /* 0x000fe20000706670 */
[----:B------:R-:W-:Y:S01]  /*5300*/  IMAD.MOV R6, RZ, RZ, -R3 ;  /* 0x000000ffff067224 */ /* 0x000fe200078e0a03 */
[-C--:B------:R-:W-:Y:S03]  /*5310*/  SHF.R.U32.HI R8, RZ, R37.reuse, R8 ;  /* 0x00000025ff087219 */ /* 0x080fe60000011608 */
[----:B------:R-:W-:Y:S01]  /*5320*/  IMAD R43, R42, R6, R43 ;  /* 0x000000062a2b7224 */ /* 0x000fe200078e022b */
[----:B------:R-:W-:Y:S05]  /*5330*/  SEL R9, R5, R8, !P2 ;  /* 0x0000000805097207 */ /* 0x000fea0005000000 */
[----:B------:R-:W-:Y:S02]  /*5340*/  IMAD.MOV R8, RZ, RZ, -R9 ;  /* 0x000000ffff087224 */ /* 0x000fe400078e0a09 */
[C---:B------:R-:W-:Y:S04]  /*5350*/  @!P0 IMAD.HI.U32 R4, R3.reuse, R36, RZ ;  /* 0x0000002403048227 */ /* 0x040fe800078e00ff */
[----:B------:R-:W-:Y:S01]  /*5360*/  IMAD R8, R2, R8, R5 ;  /* 0x0000000802087224 */ /* 0x000fe200078e0205 */
[----:B------:R-:W-:Y:S04]  /*5370*/  @!P0 SHF.R.U32.HI R4, RZ, R37, R4 ;  /* 0x00000025ff048219 */ /* 0x000fe80000011604 */
[----:B------:R-:W-:Y:S02]  /*5380*/  @!P0 SEL R0, R3, R4, !P2 ;  /* 0x0000000403008207 */ /* 0x000fe40005000000 */
[----:B------:R-:W-:Y:S02]  /*5390*/  IADD3 R4, PT, PT, -R5, RZ, RZ ;  /* 0x000000ff05047210 */ /* 0x000fe40007ffe1ff */
[----:B------:R-:W-:Y:S01]  /*53a0*/  @!P0 IADD3 R9, PT, PT, R9, -R0, RZ ;  /* 0x8000000009098210 */ /* 0x000fe20007ffe0ff */
[----:B------:R-:W-:Y:S02]  /*53b0*/  @!P0 IMAD R0, R7, R8, R0 ;  /* 0x0000000807008224 */ /* 0x000fe400078e0200 */
[----:B------:R-:W-:Y:S02]  /*53c0*/  IMAD R41, R38, R4, R41 ;  /* 0x0000000426297224 */ /* 0x000fe400078e0229 */
[----:B------:R-:W-:Y:S02]  /*53d0*/  @!P0 IMAD R5, R9, R2, R3 ;  /* 0x0000000209058224 */ /* 0x000fe400078e0203 */
[----:B------:R-:W-:Y:S04]  /*53e0*/  @!P0 IMAD.MOV.U32 R3, RZ, RZ, R0 ;  /* 0x000000ffff038224 */ /* 0x000fe800078e0000 */
[----:B------:R-:W-:Y:S02]  /*53f0*/  IMAD R43, R3, R42, R43 ;  /* 0x0000002a032b7224 */ /* 0x000fe400078e022b */
[----:B------:R-:W-:Y:S07]  /*5400*/  IMAD R41, R5, R38, R41 ;  /* 0x0000002605297224 */ /* 0x000fee00078e0229 */
.L_x_81:
[----:B-1----:R-:W-:Y:S01]  /*5410*/  @!P1 ISETP.NE.AND P0, PT, R12, 0x1, PT ;  /* 0x000000010c00980c */ /* 0x002fe20003f05270 */
[----:B------:R-:W-:Y:S01]  /*5420*/  @!P1 IMAD.HI.U32 R4, R41, R13, RZ ;  /* 0x0000000d29049227 */ /* 0x000fe200078e00ff */
[----:B------:R-:W-:Y:S01]  /*5430*/  R2UR UR42, R20 ;  /* 0x00000000142a72ca */ /* 0x000fe200000e0000 */
[----:B------:R-:W-:Y:S01]  /*5440*/  USHF.L.U32 UR41, UR11, 0x7, URZ ;  /* 0x000000070b297899 */ /* 0x000fe200080006ff */
[----:B------:R-:W-:Y:S01]  /*5450*/  @!P1 ISETP.NE.AND P2, PT, R10, 0x1, PT ;  /* 0x000000010a00980c */ /* 0x000fe20003f45270 */
[----:B------:R-:W-:Y:S01]  /*5460*/  @!P1 IMAD.HI.U32 R0, R43, R14, RZ ;  /* 0x0000000e2b009227 */ /* 0x000fe200078e00ff */
[----:B------:R-:W-:Y:S01]  /*5470*/  @!P1 SHF.R.U32.HI R4, RZ, R11, R4 ;  /* 0x0000000bff049219 */ /* 0x000fe20000011604 */
[----:B------:R-:W-:Y:S01]  /*5480*/  BSSY.RECONVERGENT B6, `(.L_x_82) ;  /* 0x000002c000067945 */ /* 0x000fe20003800200 */
[----:B------:R-:W-:Y:S01]  /*5490*/  @P4 SHF.R.U32.HI R102, RZ, 0x10, R17 ;  /* 0x00000010ff664819 */ /* 0x000fe20000011611 */
[----:B------:R-:W-:Y:S01]  /*54a0*/  VIADD R111, R111, 0x1 ;  /* 0x000000016f6f7836 */ /* 0x000fe20000000000 */
[----:B------:R-:W-:Y:S02]  /*54b0*/  @!P1 SEL R3, R41, R4, !P0 ;  /* 0x0000000429039207 */ /* 0x000fe40004000000 */
[----:B------:R-:W-:Y:S02]  /*54c0*/  @!P1 SHF.R.U32.HI R0, RZ, R15, R0 ;  /* 0x0000000fff009219 */ /* 0x000fe40000011600 */
[----:B------:R-:W-:Y:S01]  /*54d0*/  LOP3.LUT P0, RZ, R100, 0x1f0, RZ, 0xc0, !PT ;  /* 0x000001f064ff7812 */ /* 0x000fe2000780c0ff */
[----:B------:R-:W-:Y:S01]  /*54e0*/  USHF.L.U32 UR42, UR42, 0x7, URZ ;  /* 0x000000072a2a7899 */ /* 0x000fe200080006ff */
[----:B------:R-:W-:Y:S05]  /*54f0*/  @!P1 SEL R4, R43, R0, !P2 ;  /* 0x000000002b049207 */ /* 0x000fea0005000000 */
[----:B------:R-:W-:Y:S02]  /*5500*/  @!P1 IMAD.IADD R0, R3, 0x1, -R4 ;  /* 0x0000000103009824 */ /* 0x000fe400078e0a04 */
[----:B------:R-:W-:Y:S02]  /*5510*/  @!P1 IMAD.IADD R3, R4, 0x1, -R3 ;  /* 0x0000000104039824 */ /* 0x000fe400078e0a03 */
[----:B------:R-:W-:Y:S02]  /*5520*/  @!P1 IMAD R43, R0, R10, R43 ;  /* 0x0000000a002b9224 */ /* 0x000fe400078e022b */
[----:B------:R-:W-:Y:S01]  /*5530*/  @!P1 IMAD R41, R3, R12, R41 ;  /* 0x0000000c03299224 */ /* 0x000fe200078e0229 */
[----:B------:R-:W-:Y:S06]  /*5540*/  @!P0 BRA `(.L_x_83) ;  /* 0x00000000007c8947 */ /* 0x000fec0003800000 */
[----:B------:R-:W1:Y:S01]  /*5550*/  LDCU.64 UR8, c[0x4][0x80] ;  /* 0x01001000ff0877ac */ /* 0x000e620008000a00 */
[----:B------:R-:W-:Y:S01]  /*5560*/  MOV R16, 0x0 ;  /* 0x0000000000107802 */ /* 0x000fe20000000f00 */
[----:B------:R-:W-:Y:S02]  /*5570*/  HFMA2 R12, -RZ, RZ, 0, 5.9604644775390625e-08 ;  /* 0x00000001ff0c7431 */ /* 0x000fe400000001ff */
[----:B------:R-:W-:Y:S01]  /*5580*/  IMAD.MOV.U32 R8, RZ, RZ, 0x70 ;  /* 0x00000070ff087424 */ /* 0x000fe200078e00ff */
[----:B------:R2:W3:Y:S01]  /*5590*/  LDC.64 R14, c[0x4][R16] ;  /* 0x01000000100e7b82 */ /* 0x0004e20000000a00 */
[----:B------:R-:W4:Y:S01]  /*55a0*/  LDCU.64 UR6, c[0x4][0x88] ;  /* 0x01001100ff0677ac */ /* 0x000f220008000a00 */
[----:B------:R-:W-:Y:S01]  /*55b0*/  IMAD.MOV.U32 R13, RZ, RZ, RZ ;  /* 0x000000ffff0d7224 */ /* 0x000fe200078e00ff */
[----:B------:R-:W2:Y:S01]  /*55c0*/  LDCU.64 UR4, c[0x4][0x8] ;  /* 0x01000100ff0477ac */ /* 0x000ea20008000a00 */
[----:B-1----:R-:W-:Y:S01]  /*55d0*/  MOV R5, UR9 ;  /* 0x0000000900057c02 */ /* 0x002fe20008000f00 */
[----:B------:R-:W-:Y:S01]  /*55e0*/  IMAD.U32 R4, RZ, RZ, UR8 ;  /* 0x00000008ff047e24 */ /* 0x000fe2000f8e00ff */
[----:B----4-:R-:W-:Y:S01]  /*55f0*/  MOV R7, UR7 ;  /* 0x0000000700077c02 */ /* 0x010fe20008000f00 */
[----:B------:R-:W-:Y:S01]  /*5600*/  IMAD.U32 R6, RZ, RZ, UR6 ;  /* 0x00000006ff067e24 */ /* 0x000fe2000f8e00ff */
[----:B--2---:R-:W-:Y:S01]  /*5610*/  MOV R11, UR5 ;  /* 0x00000005000b7c02 */ /* 0x004fe20008000f00 */
[----:B------:R-:W-:Y:S02]  /*5620*/  IMAD.U32 R10, RZ, RZ, UR4 ;  /* 0x00000004ff0a7e24 */ /* 0x000fe4000f8e00ff */
[----:B------:R-:W-:Y:S07]  /*5630*/  LEPC R20, `(.L_x_84) ;  /* 0x000000001014794e */ /* 0x000fee0000000000 */
[----:B---3-5:R-:W-:Y:S05]  /*5640*/  CALL.ABS.NOINC R14 ;  /* 0x000000000e007343 */ /* 0x028fea0003c00000 */
.L_x_84:
[----:B------:R-:W1:Y:S01]  /*5650*/  LDCU.64 UR8, c[0x4][0x80] ;  /* 0x01001000ff0877ac */ /* 0x000e620008000a00 */
[----:B------:R-:W2:Y:S01]  /*5660*/  LDC.64 R16, c[0x4][R16] ;  /* 0x0100000010107b82 */ /* 0x000ea20000000a00 */
[----:B------:R-:W-:Y:S02]  /*5670*/  HFMA2 R12, -RZ, RZ, 0, 5.9604644775390625e-08 ;  /* 0x00000001ff0c7431 */ /* 0x000fe400000001ff */
[----:B------:R-:W-:Y:S02]  /*5680*/  IMAD.MOV.U32 R8, RZ, RZ, 0x70 ;  /* 0x00000070ff087424 */ /* 0x000fe400078e00ff */
[----:B------:R-:W-:Y:S01]  /*5690*/  IMAD.MOV.U32 R13, RZ, RZ, RZ ;  /* 0x000000ffff0d7224 */ /* 0x000fe200078e00ff */
[----:B------:R-:W3:Y:S01]  /*56a0*/  LDCU.64 UR6, c[0x4][0x88] ;  /* 0x01001100ff0677ac */ /* 0x000ee20008000a00 */
[----:B------:R-:W4:Y:S01]  /*56b0*/  LDCU.64 UR4, c[0x4][0x8] ;  /* 0x01000100ff0477ac */ /* 0x000f220008000a00 */
[----:B-1----:R-:W-:Y:S02]  /*56c0*/  MOV R4, UR8 ;  /* 0x0000000800047c02 */ /* 0x002fe40008000f00 */
[----:B------:R-:W-:Y:S02]  /*56d0*/  MOV R5, UR9 ;  /* 0x0000000900057c02 */ /* 0x000fe40008000f00 */
[----:B---3--:R-:W-:Y:S01]  /*56e0*/  MOV R7, UR7 ;  /* 0x0000000700077c02 */ /* 0x008fe20008000f00 */
[----:B------:R-:W-:Y:S01]  /*56f0*/  IMAD.U32 R6, RZ, RZ, UR6 ;  /* 0x00000006ff067e24 */ /* 0x000fe2000f8e00ff */
[----:B----4-:R-:W-:Y:S01]  /*5700*/  MOV R11, UR5 ;  /* 0x00000005000b7c02 */ /* 0x010fe20008000f00 */
[----:B------:R-:W-:Y:S02]  /*5710*/  IMAD.U32 R10, RZ, RZ, UR4 ;  /* 0x00000004ff0a7e24 */ /* 0x000fe4000f8e00ff */
[----:B------:R-:W-:Y:S07]  /*5720*/  LEPC R20, `(.L_x_83) ;  /* 0x000000001014794e */ /* 0x000fee0000000000 */
[----:B--2---:R-:W-:Y:S05]  /*5730*/  CALL.ABS.NOINC R16 ;  /* 0x0000000010007343 */ /* 0x004fea0003c00000 */
.L_x_83:
[----:B------:R-:W-:Y:S05]  /*5740*/  BSYNC.RECONVERGENT B6 ;  /* 0x0000000000067941 */ /* 0x000fea0003800200 */
.L_x_82:
[----:B------:R-:W-:Y:S02]  /*5750*/  ISETP.NE.U32.AND P0, PT, RZ, UR44, PT ;  /* 0x0000002cff007c0c */ /* 0x000fe4000bf05070 */
[C---:B------:R-:W-:Y:S02]  /*5760*/  ISETP.NE.U32.AND P1, PT, R88.reuse, RZ, PT ;  /* 0x000000ff5800720c */ /* 0x040fe40003f25070 */
[----:B------:R-:W-:Y:S02]  /*5770*/  ISETP.NE.U32.AND P4, PT, R88, RZ, PT ;  /* 0x000000ff5800720c */ /* 0x000fe40003f85070 */
[----:B------:R-:W-:Y:S02]  /*5780*/  ISETP.NE.AND.EX P0, PT, RZ, UR45, PT, P0 ;  /* 0x0000002dff007c0c */ /* 0x000fe4000bf05300 */
[C---:B------:R-:W-:Y:S02]  /*5790*/  ISETP.NE.AND.EX P1, PT, R89.reuse, RZ, PT, P1 ;  /* 0x000000ff5900720c */ /* 0x040fe40003f25310 */
[----:B------:R-:W-:Y:S02]  /*57a0*/  ISETP.NE.AND.EX P4, PT, R89, RZ, P0, P4 ;  /* 0x000000ff5900720c */ /* 0x000fe40000785340 */
[----:B------:R-:W-:Y:S02]  /*57b0*/  ISETP.NE.U32.AND P5, PT, R84, RZ, PT ;  /* 0x000000ff5400720c */ /* 0x000fe40003fa5070 */
[----:B------:R-:W-:Y:S02]  /*57c0*/  ISETP.NE.U32.AND P3, PT, RZ, UR44, PT ;  /* 0x0000002cff007c0c */ /* 0x000fe4000bf65070 */
[----:B------:R-:W-:Y:S02]  /*57d0*/  PLOP3.LUT P2, PT, PT, PT, PT, 0x8, 0x80 ;  /* 0x000000000080781c */ /* 0x000fe40003f4e170 */
[----:B------:R-:W-:Y:S02]  /*57e0*/  ISETP.NE.AND.EX P5, PT, R85, RZ, PT, P5 ;  /* 0x000000ff5500720c */ /* 0x000fe40003fa5350 */
[----:B------:R-:W-:Y:S03]  /*57f0*/  ISETP.NE.AND.EX P3, PT, RZ, UR45, PT, P3 ;  /* 0x0000002dff007c0c */ /* 0x000fe6000bf65330 */
[----:B------:R-:W-:Y:S01]  /*5800*/  @!P4 PLOP3.LUT P2, PT, P1, PT, PT, 0x80, 0x8 ;  /* 0x000000000008c81c */ /* 0x000fe20000f4f070 */
[----:B------:R-:W-:Y:S01]  /*5810*/  @!UPT UIADD3 URZ, UPT, UPT, URZ, URZ, URZ ;  /* 0x000000fffffff290 */ /* 0x000fe2000fffe0ff */
[----:B------:R-:W-:Y:S11]  /*5820*/  @!P1 BRA `(.L_x_85) ;  /* 0x00000000002c9947 */ /* 0x000ff60003800000 */
[----:B------:R-:W-:Y:S01]  /*5830*/  ISETP.NE.U32.AND P0, PT, R86, RZ, PT ;  /* 0x000000ff5600720c */ /* 0x000fe20003f05070 */
[----:B------:R-:W-:Y:S03]  /*5840*/  IMAD.MOV.U32 R93, RZ, RZ, 0x1 ;  /* 0x00000001ff5d7424 */ /* 0x000fe600078e00ff */
[----:B------:R-:W-:Y:S11]  /*5850*/  ISETP.NE.AND.EX P0, PT, R87, RZ, PT, P0 ;  /* 0x000000ff5700720c */ /* 0x000ff60003f05300 */
[----:B------:R-:W-:Y:S02]  /*5860*/  @!UPT UIADD3 URZ, UPT, UPT, URZ, URZ, URZ ;  /* 0x000000fffffff290 */ /* 0x000fe4000fffe0ff */
[----:B------:R-:W1:Y:S01]  /*5870*/  @P0 LDC.64 R4, c[0x0][0xa88] ;  /* 0x0002a200ff040b82 */ /* 0x000e620000000a00 */
[----:B------:R-:W-:Y:S04]  /*5880*/  @P0 IMAD R0, R88, UR36, RZ ;  /* 0x0000002458000c24 */ /* 0x000fe8000f8e02ff */
[----:B-1----:R-:W-:Y:S04]  /*5890*/  @P0 IMAD.WIDE R4, R0, 0x4, R4 ;  /* 0x0000000400040825 */ /* 0x002fe800078e0204 */
[----:B------:R-:W-:Y:S01]  /*58a0*/  HFMA2 R0, -RZ, RZ, 0, 5.9604644775390625e-08 ;  /* 0x00000001ff007431 */ /* 0x000fe200000001ff */
[----:B-----5:R1:W5:Y:S04]  /*58b0*/  @P0 LDG.E R48, desc[UR38][R4.64] ;  /* 0x0000002604300981 */ /* 0x020368000c1e1900 */
[----:B------:R-:W-:Y:S01]  /*58c0*/  @!P0 PRMT R93, R0, 0x7610, R93 ;  /* 0x00007610005d8816 */ /* 0x000fe2000000005d */
[----:B-1----:R-:W2:Y:S06]  /*58d0*/  @!P0 LDC R48, c[0x0][0xa80] ;  /* 0x0002a000ff308b82 */ /* 0x002eac0000000800 */
.L_x_85:
[----:B------:R-:W-:Y:S05]  /*58e0*/  @!P5 BRA `(.L_x_86) ;  /* 0x000000000020d947 */ /* 0x000fea0003800000 */
[----:B------:R-:W-:Y:S04]  /*58f0*/  ISETP.NE.U32.AND P0, PT, R82, RZ, PT ;  /* 0x000000ff5200720c */ /* 0x000fe80003f05070 */
[----:B------:R-:W-:Y:S11]  /*5900*/  ISETP.NE.AND.EX P0, PT, R83, RZ, PT, P0 ;  /* 0x000000ff5300720c */ /* 0x000ff60003f05300 */
[----:B------:R-:W-:Y:S02]  /*5910*/  @!UPT UIADD3 URZ, UPT, UPT, URZ, URZ, URZ ;  /* 0x000000fffffff290 */ /* 0x000fe4000fffe0ff */
[----:B------:R-:W1:Y:S01]  /*5920*/  @P0 LDC.64 R4, c[0x0][0xaa8] ;  /* 0x0002aa00ff040b82 */ /* 0x000e620000000a00 */
[----:B------:R-:W-:Y:S04]  /*5930*/  @P0 IMAD R0, R84, UR36, RZ ;  /* 0x0000002454000c24 */ /* 0x000fe8000f8e02ff */
[----:B-1----:R-:W-:Y:S05]  /*5940*/  @P0 IMAD.WIDE R4, R0, 0x4, R4 ;  /* 0x0000000400040825 */ /* 0x002fea00078e0204 */
[----:B-----5:R1:W5:Y:S02]  /*5950*/  @P0 LDG.E R46, desc[UR38][R4.64] ;  /* 0x00000026042e0981 */ /* 0x020364000c1e1900 */
[----:B-1----:R-:W3:Y:S02]  /*5960*/  @!P0 LDC R46, c[0x0][0xaa0] ;  /* 0x0002a800ff2e8b82 */ /* 0x002ee40000000800 */
.L_x_86:
[----:B--2--5:R-:W-:Y:S01]  /*5970*/  ISETP.NE.AND P0, PT, R48, RZ, PT ;  /* 0x000000ff3000720c */ /* 0x024fe20003f05270 */
[----:B------:R-:W-:Y:S01]  /*5980*/  BSSY B1, `(.L_x_87) ;  /* 0x0000066000017945 */ /* 0x000fe20003800000 */
[----:B------:R-:W-:Y:S01]  /*5990*/  SEL R5, RZ, 0xffffffff, P3 ;  /* 0xffffffffff057807 */ /* 0x000fe20001800000 */
[----:B------:R-:W-:Y:S01]  /*59a0*/  IMAD.MOV.U32 R116, RZ, RZ, 0x1 ;  /* 0x00000001ff747424 */ /* 0x000fe200078e00ff */
[----:B------:R-:W-:Y:S01]  /*59b0*/  @!P4 LOP3.LUT P3, RZ, R93, 0xff, RZ, 0xc0, !PT ;  /* 0x000000ff5dffc812 */ /* 0x000fe2000786c0ff */
[----:B------:R-:W-:Y:S01]  /*59c0*/  IMAD R47, R44, 0x80, R45 ;  /* 0x000000802c2f7824 */ /* 0x000fe200078e022d */
[----:B------:R-:W-:Y:S01]  /*59d0*/  @!P4 SEL R0, RZ, 0xffffffff, P0 ;  /* 0xffffffffff00c807 */ /* 0x000fe20000000000 */
[C---:B------:R-:W-:Y:S01]  /*59e0*/  IMAD.IADD R112, R106.reuse, 0x1, R95 ;  /* 0x000000016a707824 */ /* 0x040fe200078e025f */
[----:B------:R-:W-:Y:S01]  /*59f0*/  LOP3.LUT R105, R105, 0x1, RZ, 0x3c, !PT ;  /* 0x0000000169697812 */ /* 0x000fe200078e3cff */
[----:B------:R-:W-:Y:S01]  /*5a00*/  IMAD.IADD R110, R106, 0x1, R99 ;  /* 0x000000016a6e7824 */ /* 0x000fe200078e0263 */
[----:B------:R-:W-:Y:S01]  /*5a10*/  @P2 SEL R0, R5, R0, !P3 ;  /* 0x0000000005002207 */ /* 0x000fe20005800000 */
[----:B------:R-:W-:Y:S01]  /*5a20*/  IMAD.MOV.U32 R80, RZ, RZ, RZ ;  /* 0x000000ffff507224 */ /* 0x000fe200078e00ff */
[----:B------:R-:W-:Y:S02]  /*5a30*/  LEA R114, R44, UR46, 0x3 ;  /* 0x0000002e2c727c11 */ /* 0x000fe4000f8e18ff */
[----:B------:R-:W-:Y:S02]  /*5a40*/  CS2R R78, SRZ ;  /* 0x00000000004e7805 */ /* 0x000fe4000001ff00 */
[----:B------:R-:W-:Y:S02]  /*5a50*/  @!P4 LOP3.LUT R0, R0, 0x1, RZ, 0xc0, !PT ;  /* 0x000000010000c812 */ /* 0x000fe400078ec0ff */
[----:B------:R-:W-:Y:S02]  /*5a60*/  CS2R R76, SRZ ;  /* 0x00000000004c7805 */ /* 0x000fe4000001ff00 */
[----:B------:R-:W-:Y:S02]  /*5a70*/  SHF.L.U32 R3, R104, 0x1f, RZ ;  /* 0x0000001f68037819 */ /* 0x000fe400000006ff */
[----:B------:R-:W-:Y:S02]  /*5a80*/  CS2R R74, SRZ ;  /* 0x00000000004a7805 */ /* 0x000fe4000001ff00 */
[----:B------:R-:W-:Y:S02]  /*5a90*/  ISETP.NE.U32.OR P5, PT, R0, 0x1, P4 ;  /* 0x000000010000780c */ /* 0x000fe400027a5470 */
[----:B------:R-:W-:Y:S02]  /*5aa0*/  CS2R R72, SRZ ;  /* 0x0000000000487805 */ /* 0x000fe4000001ff00 */
[----:B------:R-:W-:Y:S02]  /*5ab0*/  LOP3.LUT P4, R109, R93, 0xff, RZ, 0xc0, !PT ;  /* 0x000000ff5d6d7812 */ /* 0x000fe4000788c0ff */
[----:B------:R-:W-:Y:S02]  /*5ac0*/  CS2R R70, SRZ ;  /* 0x0000000000467805 */ /* 0x000fe4000001ff00 */
[----:B------:R-:W-:Y:S02]  /*5ad0*/  SEL R0, RZ, 0xffffffff, P0 ;  /* 0xffffffffff007807 */ /* 0x000fe40000000000 */
[----:B------:R-:W-:Y:S02]  /*5ae0*/  CS2R R68, SRZ ;  /* 0x0000000000447805 */ /* 0x000fe4000001ff00 */
[----:B------:R-:W-:Y:S02]  /*5af0*/  P2R R113, PR, RZ, 0x20 ;  /* 0x00000020ff717803 */ /* 0x000fe40000000000 */
[----:B------:R-:W-:Y:S02]  /*5b00*/  CS2R R66, SRZ ;  /* 0x0000000000427805 */ /* 0x000fe4000001ff00 */
[----:B------:R-:W-:Y:S02]  /*5b10*/  @P1 SEL R0, R5, R0, !P4 ;  /* 0x0000000005001207 */ /* 0x000fe40006000000 */
[----:B------:R-:W-:Y:S02]  /*5b20*/  CS2R R64, SRZ ;  /* 0x0000000000407805 */ /* 0x000fe4000001ff00 */
[----:B------:R-:W-:Y:S02]  /*5b30*/  CS2R R62, SRZ ;  /* 0x00000000003e7805 */ /* 0x000fe4000001ff00 */
[----:B------:R-:W-:Y:S02]  /*5b40*/  CS2R R60, SRZ ;  /* 0x00000000003c7805 */ /* 0x000fe4000001ff00 */
[----:B------:R-:W-:Y:S02]  /*5b50*/  LOP3.LUT R0, R0, 0x1, RZ, 0xc0, !PT ;  /* 0x0000000100007812 */ /* 0x000fe400078ec0ff */
[----:B------:R-:W-:Y:S02]  /*5b60*/  CS2R R58, SRZ ;  /* 0x00000000003a7805 */ /* 0x000fe4000001ff00 */
[----:B------:R-:W-:Y:S02]  /*5b70*/  @P5 SHF.L.U32 R4, R105, 0x1f, RZ ;  /* 0x0000001f69045819 */ /* 0x000fe400000006ff */
[----:B------:R-:W-:Y:S02]  /*5b80*/  CS2R R56, SRZ ;  /* 0x0000000000387805 */ /* 0x000fe4000001ff00 */
[----:B------:R-:W-:Y:S02]  /*5b90*/  ISETP.NE.U32.AND P0, PT, R0, 0x1, PT ;  /* 0x000000010000780c */ /* 0x000fe40003f05070 */
[----:B------:R-:W-:Y:S01]  /*5ba0*/  CS2R R54, SRZ ;  /* 0x0000000000367805 */ /* 0x000fe2000001ff00 */
[----:B------:R-:W1:Y:S01]  /*5bb0*/  @P5 SYNCS.PHASECHK.TRANS64.TRYWAIT P3, [UR46+0x60], R4 ;  /* 0x00006004ff0055a7 */ /* 0x000e62000806112e */
[----:B------:R-:W-:Y:S02]  /*5bc0*/  CS2R R52, SRZ ;  /* 0x0000000000347805 */ /* 0x000fe4000001ff00 */
[----:B------:R-:W-:Y:S02]  /*5bd0*/  P2R R117, PR, RZ, 0x1 ;  /* 0x00000001ff757803 */ /* 0x000fe40000000000 */
[----:B------:R-:W-:Y:S01]  /*5be0*/  CS2R R50, SRZ ;  /* 0x0000000000327805 */ /* 0x000fe2000001ff00 */
[----:B------:R-:W-:Y:S02]  /*5bf0*/  IMAD.MOV.U32 R49, RZ, RZ, RZ ;  /* 0x000000ffff317224 */ /* 0x000fe400078e00ff */
[----:B------:R-:W-:Y:S01]  /*5c00*/  IMAD.MOV.U32 R115, RZ, RZ, RZ ;  /* 0x000000ffff737224 */ /* 0x000fe200078e00ff */
[----:B------:R2:W4:Y:S01]  /*5c10*/  SYNCS.PHASECHK.TRANS64.TRYWAIT P2, [R114+URZ+0xd0], R3 ;  /* 0x0000d003720075a7 */ /* 0x00052200080411ff */
[----:B-1----:R-:W-:Y:S01]  /*5c20*/  @P5 SEL R116, RZ, 0x1, !P3 ;  /* 0x00000001ff745807 */ /* 0x002fe20005800000 */
[----:B--2---:R-:W-:Y:S06]  /*5c30*/  @!P5 BRA `(.L_x_88) ;  /* 0x0000000000e8d947 */ /* 0x004fec0003800000 */
[----:B------:R-:W-:Y:S01]  /*5c40*/  IMAD.MOV.U32 R49, RZ, RZ, RZ ;  /* 0x000000ffff317224 */ /* 0x000fe200078e00ff */
[----:B------:R-:W-:Y:S01]  /*5c50*/  ISETP.NE.AND P0, PT, R116, RZ, PT ;  /* 0x000000ff7400720c */ /* 0x000fe20003f05270 */
[----:B------:R-:W-:Y:S01]  /*5c60*/  BSSY B0, `(.L_x_89) ;  /* 0x0000014000007945 */ /* 0x000fe20003800000 */
[----:B------:R-:W-:Y:S02]  /*5c70*/  CS2R R50, SRZ ;  /* 0x0000000000327805 */ /* 0x000fe4000001ff00 */
        /* <DEDUP_REMOVED lines=13> */
[----:B------:R-:W-:Y:S01]  /*5d50*/  CS2R R78, SRZ ;  /* 0x00000000004e7805 */ /* 0x000fe2000001ff00 */
[----:B------:R-:W-:Y:S06]  /*5d60*/  @P0 BRA `(.L_x_90) ;  /* 0x00000000000c0947 */ /* 0x000fec0003800000 */
[----:B------:R-:W-:Y:S04]  /*5d70*/  SHF.L.U32 R5, R105, 0x1f, RZ ;  /* 0x0000001f69057819 */ /* 0x000fe800000006ff */
[----:B------:R-:W1:Y:S02]  /*5d80*/  SYNCS.PHASECHK.TRANS64.TRYWAIT P0, [UR46+0x60], R5 ;  /* 0x00006005ff0075a7 */ /* 0x000e64000800112e */
[----:B-1----:R-:W-:Y:S05]  /*5d90*/  @!P0 BRA `(.L_x_91) ;  /* 0x0000004000cc8947 */ /* 0x002fea0003800000 */
.L_x_90:
[----:B------:R-:W-:Y:S05]  /*5da0*/  BSYNC B0 ;  /* 0x0000000000007941 */ /* 0x000fea0003800000 */
.L_x_89:
[----:B------:R-:W-:Y:S01]  /*5db0*/  ISETP.NE.AND P0, PT, R117, RZ, PT ;  /* 0x000000ff7500720c */ /* 0x000fe20003f05270 */
[----:B------:R-:W-:Y:S11]  /*5dc0*/  HFMA2 R115, -RZ, RZ, 0, 5.9604644775390625e-08 ;  /* 0x00000001ff737431 */ /* 0x000ff600000001ff */
[----:B------:R-:W-:Y:S01]  /*5dd0*/  @!UPT UIADD3 URZ, UPT, UPT, URZ, URZ, URZ ;  /* 0x000000fffffff290 */ /* 0x000fe2000fffe0ff */
[----:B------:R2:W1:Y:S04]  /*5de0*/  @P0 LDS R80, [R110+0xe00] ;  /* 0x000e00006e500984 */ /* 0x0004680000000800 */
[----:B------:R2:W1:Y:S04]  /*5df0*/  @P0 LDS R49, [R101+UR46+0x200] ;  /* 0x0002002e65310984 */ /* 0x0004680008000800 */
[----:B------:R2:W1:Y:S04]  /*5e00*/  @P0 LDS R50, [R112+0x200] ;  /* 0x0002000070320984 */ /* 0x0004680000000800 */
[----:B------:R2:W1:Y:S04]  /*5e10*/  @P0 LDS R51, [R99] ;  /* 0x0000000063330984 */ /* 0x0004680000000800 */
[----:B------:R2:W1:Y:S04]  /*5e20*/  @P0 LDS R52, [R110] ;  /* 0x000000006e340984 */ /* 0x0004680000000800 */
[----:B------:R2:W1:Y:S04]  /*5e30*/  @P0 LDS R53, [R101+UR46+0x400] ;  /* 0x0004002e65350984 */ /* 0x0004680008000800 */
[----:B------:R2:W1:Y:S04]  /*5e40*/  @P0 LDS R54, [R112+0x400] ;  /* 0x0004000070360984 */ /* 0x0004680000000800 */
[----:B------:R2:W1:Y:S04]  /*5e50*/  @P0 LDS R55, [R99+0x200] ;  /* 0x0002000063370984 */ /* 0x0004680000000800 */
[----:B------:R2:W1:Y:S04]  /*5e60*/  @P0 LDS R56, [R110+0x200] ;  /* 0x000200006e380984 */ /* 0x0004680000000800 */
        /* <DEDUP_REMOVED lines=22> */
[----:B------:R2:W1:Y:S02]  /*5fd0*/  @P0 LDS R79, [R99+0xe00] ;  /* 0x000e0000634f0984 */ /* 0x0004640000000800 */
.L_x_88:
[----:B------:R-:W-:Y:S05]  /*5fe0*/  BSYNC B1 ;  /* 0x0000000000017941 */ /* 0x000fea0003800000 */
.L_x_87:
[----:B-1----:R-:W-:Y:S04]  /*5ff0*/  SHF.R.U32.HI R5, RZ, 0x15, R47 ;  /* 0x00000015ff057819 */ /* 0x002fe8000001162f */
[----:B------:R-:W-:Y:S01]  /*6000*/  LOP3.LUT P0, RZ, R5, 0x3, R98, 0x48, !PT ;  /* 0x0000000305ff7812 */ /* 0x000fe20007804862 */
[----:B------:R-:W-:Y:S01]  /*6010*/  @!UPT UIADD3 URZ, UPT, UPT, URZ, URZ, URZ ;  /* 0x000000fffffff290 */ /* 0x000fe2000fffe0ff */
[----:B----4-:R-:W-:Y:S11]  /*6020*/  @P2 BRA `(.L_x_92) ;  /* 0x0000000000082947 */ /* 0x010ff60003800000 */
[----:B------:R-:W1:Y:S02]  /*6030*/  SYNCS.PHASECHK.TRANS64.TRYWAIT P1, [R114+URZ+0xd0], R3 ;  /* 0x0000d003720075a7 */ /* 0x000e6400080211ff */
[----:B-1----:R-:W-:Y:S05]  /*6040*/  @!P1 BRA `(.L_x_93) ;  /* 0x0000004000389947 */ /* 0x002fea0003800000 */
.L_x_92:
[----:B------:R-:W-:Y:S05]  /*6050*/  @!P0 BRA `(.L_x_94) ;  /* 0x0000000000408947 */ /* 0x000fea0003800000 */
[----:B------:R-:W4:Y:S01]  /*6060*/  LDCU.64 UR8, c[0x4][0x70] ;  /* 0x01000e00ff0877ac */ /* 0x000f220008000a00 */
[----:B------:R-:W-:Y:S01]  /*6070*/  MOV R15, 0x0 ;  /* 0x00000000000f7802 */ /* 0x000fe20000000f00 */
[----:B------:R-:W-:Y:S02]  /*6080*/  HFMA2 R12, -RZ, RZ, 0, 5.9604644775390625e-08 ;  /* 0x00000001ff0c7431 */ /* 0x000fe400000001ff */
[----:B------:R-:W-:Y:S02]  /*6090*/  IMAD.MOV.U32 R8, RZ, RZ, 0x192 ;  /* 0x00000192ff087424 */ /* 0x000fe400078e00ff */
[----:B------:R-:W-:Y:S01]  /*60a0*/  IMAD.MOV.U32 R13, RZ, RZ, RZ ;  /* 0x000000ffff0d7224 */ /* 0x000fe200078e00ff */
[----:B------:R-:W5:Y:S01]  /*60b0*/  LDCU.64 UR6, c[0x4][0x78] ;  /* 0x01000f00ff0677ac */ /* 0x000f620008000a00 */
[----:B------:R-:W1:Y:S01]  /*60c0*/  LDC.64 R14, c[0x4][R15] ;  /* 0x010000000f0e7b82 */ /* 0x000e620000000a00 */
[----:B------:R-:W2:Y:S01]  /*60d0*/  LDCU.64 UR4, c[0x4][0x10] ;  /* 0x01000200ff0477ac */ /* 0x000ea20008000a00 */
[----:B----4-:R-:W-:Y:S01]  /*60e0*/  MOV R5, UR9 ;  /* 0x0000000900057c02 */ /* 0x010fe20008000f00 */
[----:B------:R-:W-:Y:S01]  /*60f0*/  IMAD.U32 R4, RZ, RZ, UR8 ;  /* 0x00000008ff047e24 */ /* 0x000fe2000f8e00ff */
[----:B-----5:R-:W-:Y:S01]  /*6100*/  MOV R7, UR7 ;  /* 0x0000000700077c02 */ /* 0x020fe20008000f00 */
[----:B------:R-:W-:Y:S01]  /*6110*/  IMAD.U32 R6, RZ, RZ, UR6 ;  /* 0x00000006ff067e24 */ /* 0x000fe2000f8e00ff */
[----:B--2---:R-:W-:Y:S01]  /*6120*/  MOV R11, UR5 ;  /* 0x00000005000b7c02 */ /* 0x004fe20008000f00 */
[----:B------:R-:W-:Y:S02]  /*6130*/  IMAD.U32 R10, RZ, RZ, UR4 ;  /* 0x00000004ff0a7e24 */ /* 0x000fe4000f8e00ff */
[----:B------:R-:W-:Y:S07]  /*6140*/  LEPC R20, `(.L_x_94) ;  /* 0x000000001014794e */ /* 0x000fee0000000000 */
[----:B-1-3--:R-:W-:Y:S05]  /*6150*/  CALL.ABS.NOINC R14 ;  /* 0x000000000e007343 */ /* 0x00afea0003c00000 */
.L_x_94:
[----:B------:R-:W-:Y:S05]  /*6160*/  WARPSYNC.ALL ;  /* 0x0000000000007948 */ /* 0x000fea0003800000 */
[----:B------:R-:W-:Y:S01]  /*6170*/  R2UR UR4, R47 ;  /* 0x000000002f0472ca */ /* 0x000fe200000e0000 */
[----:B------:R-:W-:Y:S01]  /*6180*/  BSSY.RECONVERGENT B0, `(.L_x_95) ;  /* 0x0000083000007945 */ /* 0x000fe20003800200 */
[----:B------:R-:W-:Y:S11]  /*6190*/  ISETP.NE.AND P0, PT, R107, RZ, PT ;  /* 0x000000ff6b00720c */ /* 0x000ff60003f05270 */
[----:B------:R-:W3:Y:S02]  /*61a0*/  LDTM.x32 R4, tmem[UR4] ;  /* 0x00000004000479ee */ /* 0x000ee400082c0000 */
[C---:B---3--:R-:W-:Y:S02]  /*61b0*/  IMAD R4, R46.reuse, R4, RZ ;  /* 0x000000042e047224 */ /* 0x048fe400078e02ff */
[----:B------:R-:W-:Y:S02]  /*61c0*/  IMAD R5, R46, R5, RZ ;  /* 0x000000052e057224 */ /* 0x000fe400078e02ff */
[-C--:B------:R-:W-:Y:S02]  /*61d0*/  IMAD R4, R49, R48.reuse, R4 ;  /* 0x0000003031047224 */ /* 0x080fe400078e0204 */
[----:B------:R-:W-:Y:S02]  /*61e0*/  IMAD R5, R50, R48, R5 ;  /* 0x0000003032057224 */ /* 0x000fe400078e0205 */
[C---:B------:R-:W-:Y:S01]  /*61f0*/  IMAD R6, R46.reuse, R6, RZ ;  /* 0x000000062e067224 */ /* 0x040fe200078e02ff */
[----:B------:R3:W-:Y:S01]  /*6200*/  STS [R101+UR46+0x200], R4 ;  /* 0x0002000465007988 */ /* 0x0007e2000800082e */
[----:B------:R-:W-:Y:S02]  /*6210*/  IMAD R7, R46, R7, RZ ;  /* 0x000000072e077224 */ /* 0x000fe400078e02ff */
[-C--:B------:R-:W-:Y:S01]  /*6220*/  IMAD R6, R51, R48.reuse, R6 ;  /* 0x0000003033067224 */ /* 0x080fe200078e0206 */
[----:B------:R3:W-:Y:S01]  /*6230*/  STS [R112+0x200], R5 ;  /* 0x0002000570007388 */ /* 0x0007e20000000800 */
[----:B------:R-:W-:Y:S02]  /*6240*/  IMAD R7, R52, R48, R7 ;  /* 0x0000003034077224 */ /* 0x000fe400078e0207 */
[C---:B------:R-:W-:Y:S01]  /*6250*/  IMAD R8, R46.reuse, R8, RZ ;  /* 0x000000082e087224 */ /* 0x040fe200078e02ff */
[----:B------:R3:W-:Y:S01]  /*6260*/  STS [R99], R6 ;  /* 0x0000000663007388 */ /* 0x0007e20000000800 */
[----:B------:R-:W-:Y:S02]  /*6270*/  IMAD R9, R46, R9, RZ ;  /* 0x000000092e097224 */ /* 0x000fe400078e02ff */
[-C--:B------:R-:W-:Y:S01]  /*6280*/  IMAD R8, R53, R48.reuse, R8 ;  /* 0x0000003035087224 */ /* 0x080fe200078e0208 */
[----:B------:R3:W-:Y:S01]  /*6290*/  STS [R110], R7 ;  /* 0x000000076e007388 */ /* 0x0007e20000000800 */
        /* <DEDUP_REMOVED lines=8> */
[----:B------:R3:W-:Y:S01]  /*6320*/  STS [R99+0x200], R10 ;  /* 0x0002000a63007388 */ /* 0x0007e20000000800 */
[----:B------:R-:W-:Y:S02]  /*6330*/  IMAD R13, R46, R13, RZ ;  /* 0x0000000d2e0d7224 */ /* 0x000fe400078e02ff */
[-C--:B------:R-:W-:Y:S01]  /*6340*/  IMAD R12, R57, R48.reuse, R12 ;  /* 0x00000030390c7224 */ /* 0x080fe200078e020c */
[----:B------:R3:W-:Y:S01]  /*6350*/  STS [R110+0x200], R11 ;  /* 0x0002000b6e007388 */ /* 0x0007e20000000800 */
        /* <DEDUP_REMOVED lines=66> */
[----:B------:R-:W-:Y:S03]  /*6780*/  IMAD R35, R80, R48, R35 ;  /* 0x0000003050237224 */ /* 0x000fe600078e0223 */
[----:B------:R3:W-:Y:S04]  /*6790*/  STS [R99+0xe00], R34 ;  /* 0x000e002263007388 */ /* 0x0007e80000000800 */
[----:B------:R3:W-:Y:S01]  /*67a0*/  STS [R110+0xe00], R35 ;  /* 0x000e00236e007388 */ /* 0x0007e20000000800 */
[----:B------:R-:W-:Y:S01]  /*67b0*/  @!PT LDS RZ, [RZ] ;  /* 0x00000000fffff984 */ /* 0x000fe20000000800 */
[----:B------:R-:W-:Y:S01]  /*67c0*/  @!PT LDS RZ, [RZ] ;  /* 0x00000000fffff984 */ /* 0x000fe20000000800 */
[----:B------:R-:W-:Y:S01]  /*67d0*/  @!PT LDS RZ, [RZ] ;  /* 0x00000000fffff984 */ /* 0x000fe20000000800 */
[----:B------:R-:W-:Y:S01]  /*67e0*/  @!PT LDS RZ, [RZ] ;  /* 0x00000000fffff984 */ /* 0x000fe20000000800 */
[----:B------:R4:W-:Y:S06]  /*67f0*/  MEMBAR.ALL.CTA ;  /* 0x0000000000007992 */ /* 0x0009ec0000008000 */
[----:B----4-:R-:W4:Y:S02]  /*6800*/  FENCE.VIEW.ASYNC.S ;  /* 0x00000000000073c6 */ /* 0x010f240000000000 */
[----:B----4-:R-:W-:Y:S06]  /*6810*/  BAR.SYNC.DEFER_BLOCKING 0x1, 0x80 ;  /* 0x0042000000007b1d */ /* 0x010fec0000010000 */
[----:B------:R-:W-:Y:S05]  /*6820*/  @P0 BRA `(.L_x_96) ;  /* 0x0000000000600947 */ /* 0x000fea0003800000 */
[----:B------:R-:W-:Y:S02]  /*6830*/  UIADD3 UR4, UPT, UPT, UR46, 0x200, URZ ;  /* 0x000002002e047890 */ /* 0x000fe4000fffe0ff */
[----:B------:R-:W-:Y:S01]  /*6840*/  UIADD3 UR16, UP0, UPT, UR50, 0x880, URZ ;  /* 0x0000088032107890 */ /* 0x000fe2000ff1e0ff */
[----:B------:R-:W-:Y:S01]  /*6850*/  UMOV UR43, UR36 ;  /* 0x00000024002b7c82 */ /* 0x000fe20008000000 */
[----:B------:R-:W-:Y:S02]  /*6860*/  UIADD3 UR13, UPT, UPT, UR41, 0x20, URZ ;  /* 0x00000020290d7890 */ /* 0x000fe4000fffe0ff */
[----:B------:R-:W-:Y:S01]  /*6870*/  MOV R100, UR4 ;  /* 0x0000000400647c02 */ /* 0x000fe20008000f00 */
[----:B------:R-:W-:Y:S02]  /*6880*/  UIADD3.X UR17, UPT, UPT, URZ, UR51, URZ, UP0, !UPT ;  /* 0x00000033ff117290 */ /* 0x000fe400087fe4ff */
[----:B------:R-:W-:Y:S01]  /*6890*/  UIADD3 UR12, UPT, UPT, UR46, 0x1200, URZ ;  /* 0x000012002e0c7890 */ /* 0x000fe2000fffe0ff */
[----:B------:R-:W-:Y:S01]  /*68a0*/  R2UR UR40, R100 ;  /* 0x00000000642872ca */ /* 0x000fe200000e0000 */
[----:B------:R-:W-:Y:S01]  /*68b0*/  UMOV UR14, UR42 ;  /* 0x0000002a000e7c82 */ /* 0x000fe20008000000 */
[----:B------:R-:W-:Y:S01]  /*68c0*/  UMOV UR15, UR36 ;  /* 0x00000024000f7c82 */ /* 0x000fe20008000000 */
[----:B------:R-:W-:Y:S02]  /*68d0*/  UIADD3 UR9, UPT, UPT, UR41, 0x40, URZ ;  /* 0x0000004029097890 */ /* 0x000fe4000fffe0ff */
[----:B------:R-:W-:Y:S01]  /*68e0*/  UIADD3 UR8, UPT, UPT, UR46, 0x2200, URZ ;  /* 0x000022002e087890 */ /* 0x000fe2000fffe0ff */
[----:B------:R-:W-:Y:S01]  /*68f0*/  UMOV UR10, UR42 ;  /* 0x0000002a000a7c82 */ /* 0x000fe20008000000 */
[----:B------:R-:W-:Y:S01]  /*6900*/  UMOV UR11, UR36 ;  /* 0x00000024000b7c82 */ /* 0x000fe20008000000 */
[----:B------:R-:W-:Y:S02]  /*6910*/  UIADD3 UR5, UPT, UPT, UR41, 0x60, URZ ;  /* 0x0000006029057890 */ /* 0x000fe4000fffe0ff */
[----:B------:R-:W-:Y:S03]  /*6920*/  UIADD3 UR4, UPT, UPT, UR46, 0x3200, URZ ;  /* 0x000032002e047890 */ /* 0x000fe6000fffe0ff */
[----:B------:R4:W-:Y:S01]  /*6930*/  UTMASTG.3D [UR40], [UR16] ;  /* 0x00000028100073b5 */ /* 0x0009e20008010000 */
[----:B------:R-:W-:Y:S01]  /*6940*/  UMOV UR6, UR42 ;  /* 0x0000002a00067c82 */ /* 0x000fe20008000000 */
[----:B------:R-:W-:Y:S01]  /*6950*/  UMOV UR7, UR36 ;  /* 0x0000002400077c82 */ /* 0x000fe20008000000 */
[----:B------:R4:W-:Y:S01]  /*6960*/  UTMASTG.3D [UR12], [UR16] ;  /* 0x0000000c100073b5 */ /* 0x0009e20008010000 */
[----:B------:R4:W-:Y:S02]  /*6970*/  UTMASTG.3D [UR8], [UR16] ;  /* 0x00000008100073b5 */ /* 0x0009e40008010000 */
[----:B------:R4:W-:Y:S01]  /*6980*/  UTMASTG.3D [UR4], [UR16] ;  /* 0x00000004100073b5 */ /* 0x0009e20008010000 */
[----:B------:R0:W-:Y:S01]  /*6990*/  UTMACMDFLUSH ;  /* 0x00000000000079b7 */ /* 0x0001e20000000000 */
[----:B----4-:R-:W-:Y:S04]  /*69a0*/  DEPBAR.LE SB0, 0x1 ;  /* 0x000080400000791a */ /* 0x010fe80000000000 */
.L_x_96:
[----:B------:R-:W-:Y:S05]  /*69b0*/  BSYNC.RECONVERGENT B0 ;  /* 0x0000000000007941 */ /* 0x000fea0003800200 */
.L_x_95:
[----:B------:R-:W-:Y:S01]  /*69c0*/  BAR.SYNC.DEFER_BLOCKING 0x1, 0x80 ;  /* 0x0042000000007b1d */ /* 0x000fe20000010000 */
[----:B------:R-:W-:Y:S01]  /*69d0*/  ISETP.NE.AND P1, PT, R113, RZ, PT ;  /* 0x000000ff7100720c */ /* 0x000fe20003f25270 */
[----:B------:R-:W-:Y:S01]  /*69e0*/  UISETP.NE.AND UP0, UPT, UR47, URZ, UPT ;  /* 0x000000ff2f00728c */ /* 0x000fe2000bf05270 */
[----:B-1----:R-:W-:Y:S11]  /*69f0*/  LEA R3, R115, UR46, 0x3 ;  /* 0x0000002e73037c11 */ /* 0x002ff6000f8e18ff */
[----:B---3--:R-:W-:Y:S01]  /*6a00*/  @P1 SHF.L.U32 R4, R105, 0x1f, RZ ;  /* 0x0000001f69041819 */ /* 0x008fe200000006ff */
[----:B------:R-:W-:Y:S06]  /*6a10*/  BRA.U !UP0, `(.L_x_97) ;  /* 0x0000000108247547 */ /* 0x000fec000b800000 */
[----:B------:R-:W-:Y:S01]  /*6a20*/  IMAD.U32 R5, RZ, RZ, UR48 ;  /* 0x00000030ff057e24 */ /* 0x000fe2000f8e00ff */
[----:B------:R-:W-:Y:S01]  /*6a30*/  MOV R0, UR37 ;  /* 0x0000002500007c02 */ /* 0x000fe20008000f00 */
[----:B------:R-:W-:Y:S03]  /*6a40*/  UIADD3 UR48, UPT, UPT, UR48, 0x1, URZ ;  /* 0x0000000130307890 */ /* 0x000fe6000fffe0ff */
[----:B------:R-:W-:Y:S01]  /*6a50*/  @P1 LEA R5, R5, UR46, 0x3 ;  /* 0x0000002e05051c11 */ /* 0x000fe2000f8e18ff */
[----:B------:R-:W-:Y:S04]  /*6a60*/  UISETP.NE.AND UP0, UPT, UR48, 0x4, UPT ;  /* 0x000000043000788c */ /* 0x000fe8000bf05270 */
[----:B------:R-:W-:Y:S01]  /*6a70*/  @P1 VIADD R5, R5, 0x80 ;  /* 0x0000008005051836 */ /* 0x000fe20000000000 */
[----:B------:R-:W-:Y:S04]  /*6a80*/  USEL UR48, UR48, URZ, UP0 ;  /* 0x000000ff30307287 */ /* 0x000fe80008000000 */
[----:B------:R-:W-:Y:S04]  /*6a90*/  @P1 PRMT R0, R0, 0x654, R5 ;  /* 0x0000065400001816 */ /* 0x000fe80000000005 */
[----:B------:R1:W-:Y:S04]  /*6aa0*/  @P1 SYNCS.ARRIVE.TRANS64.RED.A1T0 RZ, [R0+URZ], RZ ;  /* 0x000000ff00ff19a7 */ /* 0x0003e800081004ff */
.L_x_97:
[----:B------:R-:W3:Y:S01]  /*6ab0*/  @P1 SYNCS.PHASECHK.TRANS64.TRYWAIT P0, [R3+URZ+0x60], R4 ;  /* 0x00006004030015a7 */ /* 0x000ee200080011ff */
[----:B------:R-:W-:Y:S01]  /*6ac0*/  BSSY B1, `(.L_x_98) ;  /* 0x0000033000017945 */ /* 0x000fe20003800000 */
[----:B---3--:R-:W-:Y:S03]  /*6ad0*/  @P1 SEL R116, RZ, 0x1, !P0 ;  /* 0x00000001ff741807 */ /* 0x008fe60004000000 */
[----:B------:R-:W-:Y:S05]  /*6ae0*/  @!P1 BRA `(.L_x_99) ;  /* 0x0000000000c09947 */ /* 0x000fea0003800000 */
[----:B------:R-:W-:Y:S01]  /*6af0*/  ISETP.NE.AND P0, PT, R116, RZ, PT ;  /* 0x000000ff7400720c */ /* 0x000fe20003f05270 */
[----:B------:R-:W-:Y:S01]  /*6b00*/  BSSY B0, `(.L_x_100) ;  /* 0x0000009000007945 */ /* 0x000fe20003800000 */
[----:B------:R-:W-:Y:S11]  /*6b10*/  ISETP.NE.AND P1, PT, R117, RZ, PT ;  /* 0x000000ff7500720c */ /* 0x000ff60003f25270 */
[----:B------:R-:W-:Y:S02]  /*6b20*/  @!UPT UIADD3 URZ, UPT, UPT, URZ, URZ, URZ ;  /* 0x000000fffffff290 */ /* 0x000fe4000fffe0ff */
[C---:B------:R-:W-:Y:S02]  /*6b30*/  @P1 IMAD R5, R115.reuse, 0x4000, R95 ;  /* 0x0000400073051824 */ /* 0x040fe400078e025f */
[----:B------:R-:W-:Y:S01]  /*6b40*/  @P1 IMAD R4, R115, 0x4000, R112 ;  /* 0x0000400073041824 */ /* 0x000fe200078e0270 */
[----:B------:R-:W-:Y:S06]  /*6b50*/  @P0 BRA `(.L_x_101) ;  /* 0x00000000000c0947 */ /* 0x000fec0003800000 */
[----:B-1----:R-:W-:Y:S04]  /*6b60*/  SHF.L.U32 R0, R105, 0x1f, RZ ;  /* 0x0000001f69007819 */ /* 0x002fe800000006ff */
[----:B------:R-:W1:Y:S02]  /*6b70*/  SYNCS.PHASECHK.TRANS64.TRYWAIT P0, [R3+URZ+0x60], R0 ;  /* 0x00006000030075a7 */ /* 0x000e6400080011ff */
[----:B-1----:R-:W-:Y:S05]  /*6b80*/  @!P0 BRA `(.L_x_102) ;  /* 0x00000034007c8947 */ /* 0x002fea0003800000 */
.L_x_101:
[----:B------:R-:W-:Y:S05]  /*6b90*/  BSYNC B0 ;  /* 0x0000000000007941 */ /* 0x000fea0003800000 */
.L_x_100:
[----:B------:R-:W-:Y:S11]  /*6ba0*/  ISETP.NE.AND P0, PT, R117, RZ, PT ;  /* 0x000000ff7500720c */ /* 0x000ff60003f05270 */
[----:B------:R-:W-:Y:S02]  /*6bb0*/  @!UPT UIADD3 URZ, UPT, UPT, URZ, URZ, URZ ;  /* 0x000000fffffff290 */ /* 0x000fe4000fffe0ff */
[----:B------:R3:W4:Y:S01]  /*6bc0*/  @P0 LDS R49, [R5+0x200] ;  /* 0x0002000005310984 */ /* 0x0007220000000800 */
[C---:B-1----:R-:W-:Y:S01]  /*6bd0*/  @P0 IMAD R0, R115.reuse, 0x4000, R99 ;  /* 0x0000400073000824 */ /* 0x042fe200078e0263 */
[C---:B------:R-:W-:Y:S01]  /*6be0*/  @P0 LEA R3, R115.reuse, R110, 0xe ;  /* 0x0000006e73030211 */ /* 0x040fe200078e70ff */
[----:B------:R-:W-:Y:S01]  /*6bf0*/  VIADD R115, R115, 0x1 ;  /* 0x0000000173737836 */ /* 0x000fe20000000000 */
[----:B------:R3:W1:Y:S04]  /*6c00*/  @P0 LDS R53, [R5+0x400] ;  /* 0x0004000005350984 */ /* 0x0006680000000800 */
        /* <DEDUP_REMOVED lines=14> */
[----:B------:R3:W1:Y:S04]  /*6cf0*/  @P0 LDS R51, [R0] ;  /* 0x0000000000330984 */ /* 0x0006680000000800 */
        /* <DEDUP_REMOVED lines=14> */
[----:B----4-:R3:W1:Y:S02]  /*6de0*/  @P0 LDS R80, [R3+0xe00] ;  /* 0x000e000003500984 */ /* 0x0106640000000800 */
.L_x_99:
[----:B------:R-:W-:Y:S05]  /*6df0*/  BSYNC B1 ;  /* 0x0000000000017941 */ /* 0x000fea0003800000 */
.L_x_98:
[----:B---3--:R-:W-:Y:S05]  /*6e00*/  VIADD R3, R47, 0x20 ;  /* 0x000000202f037836 */ /* 0x008fea0000000000 */
[----:B------:R-:W-:Y:S04]  /*6e10*/  SHF.R.U32.HI R3, RZ, 0x15, R3 ;  /* 0x00000015ff037819 */ /* 0x000fe80000011603 */
[----:B------:R-:W-:Y:S11]  /*6e20*/  LOP3.LUT P0, RZ, R3, 0x3, R98, 0x48, !PT ;  /* 0x0000000303ff7812 */ /* 0x000ff60007804862 */
[----:B------:R-:W-:Y:S02]  /*6e30*/  @!UPT UIADD3 URZ, UPT, UPT, URZ, URZ, URZ ;  /* 0x000000fffffff290 */ /* 0x000fe4000fffe0ff */
[----:B------:R-:W-:Y:S05]  /*6e40*/  @!P0 BRA `(.L_x_103) ;  /* 0x0000000000408947 */ /* 0x000fea0003800000 */
[----:B------:R-:W3:Y:S01]  /*6e50*/  LDCU.64 UR8, c[0x4][0x70] ;  /* 0x01000e00ff0877ac */ /* 0x000ee20008000a00 */
[----:B------:R-:W-:Y:S01]  /*6e60*/  MOV R15, 0x0 ;  /* 0x00000000000f7802 */ /* 0x000fe20000000f00 */
[----:B------:R-:W-:Y:S02]  /*6e70*/  HFMA2 R12, -RZ, RZ, 0, 5.9604644775390625e-08 ;  /* 0x00000001ff0c7431 */ /* 0x000fe400000001ff */
[----:B------:R-:W-:Y:S02]  /*6e80*/  IMAD.MOV.U32 R8, RZ, RZ, 0x192 ;  /* 0x00000192ff087424 */ /* 0x000fe400078e00ff */
[----:B------:R-:W-:Y:S01]  /*6e90*/  IMAD.MOV.U32 R13, RZ, RZ, RZ ;  /* 0x000000ffff0d7224 */ /* 0x000fe200078e00ff */
[----:B------:R-:W4:Y:S01]  /*6ea0*/  LDCU.64 UR6, c[0x4][0x78] ;  /* 0x01000f00ff0677ac */ /* 0x000f220008000a00 */
[----:B------:R-:W1:Y:S01]  /*6eb0*/  LDC.64 R14, c[0x4][R15] ;  /* 0x010000000f0e7b82 */ /* 0x000e620000000a00 */
[----:B------:R-:W5:Y:S01]  /*6ec0*/  LDCU.64 UR4, c[0x4][0x10] ;  /* 0x01000200ff0477ac */ /* 0x000f620008000a00 */
[----:B---3--:R-:W-:Y:S01]  /*6ed0*/  MOV R5, UR9 ;  /* 0x0000000900057c02 */ /* 0x008fe20008000f00 */
[----:B------:R-:W-:Y:S01]  /*6ee0*/  IMAD.U32 R4, RZ, RZ, UR8 ;  /* 0x00000008ff047e24 */ /* 0x000fe2000f8e00ff */
[----:B----4-:R-:W-:Y:S01]  /*6ef0*/  MOV R7, UR7 ;  /* 0x0000000700077c02 */ /* 0x010fe20008000f00 */
[----:B------:R-:W-:Y:S01]  /*6f00*/  IMAD.U32 R6, RZ, RZ, UR6 ;  /* 0x00000006ff067e24 */ /* 0x000fe2000f8e00ff */
[----:B-----5:R-:W-:Y:S01]  /*6f10*/  MOV R11, UR5 ;  /* 0x00000005000b7c02 */ /* 0x020fe20008000f00 */
[----:B------:R-:W-:Y:S02]  /*6f20*/  IMAD.U32 R10, RZ, RZ, UR4 ;  /* 0x00000004ff0a7e24 */ /* 0x000fe4000f8e00ff */
[----:B------:R-:W-:Y:S07]  /*6f30*/  LEPC R20, `(.L_x_103) ;  /* 0x000000001014794e */ /* 0x000fee0000000000 */
[----:B-12---:R-:W-:Y:S05]  /*6f40*/  CALL.ABS.NOINC R14 ;  /* 0x000000000e007343 */ /* 0x006fea0003c00000 */
.L_x_103:
[----:B------:R-:W-:Y:S05]  /*6f50*/  WARPSYNC.ALL ;  /* 0x0000000000007948 */ /* 0x000fea0003800000 */
[----:B------:R-:W-:Y:S01]  /*6f60*/  R2UR UR4, R47 ;  /* 0x000000002f0472ca */ /* 0x000fe200000e0000 */
[----:B------:R-:W-:Y:S01]  /*6f70*/  BSSY.RECONVERGENT B0, `(.L_x_104) ;  /* 0x000008b000007945 */ /* 0x000fe20003800200 */
[----:B------:R-:W-:Y:S02]  /*6f80*/  ISETP.NE.AND P6, PT, R113, RZ, PT ;  /* 0x000000ff7100720c */ /* 0x000fe40003fc5270 */
[----:B------:R-:W-:Y:S02]  /*6f90*/  ISETP.NE.AND P0, PT, R107, RZ, PT ;  /* 0x000000ff6b00720c */ /* 0x000fe40003f05270 */
[----:B------:R-:W-:Y:S02]  /*6fa0*/  MOV R3, UR48 ;  /* 0x0000003000037c02 */ /* 0x000fe40008000f00 */
[----:B-1----:R-:W-:Y:S05]  /*6fb0*/  MOV R0, UR37 ;  /* 0x0000002500007c02 */ /* 0x002fea0008000f00 */
[----:B------:R-:W1:Y:S02]  /*6fc0*/  LDTM.x32 R4, tmem[UR4+0x20] ;  /* 0x00002004000479ee */ /* 0x000e6400082c0000 */
[----:B------:R-:W-:Y:S02]  /*6fd0*/  @P6 LEA R3, R3, UR46, 0x3 ;  /* 0x0000002e03036c11 */ /* 0x000fe4000f8e18ff */
[----:B------:R-:W-:Y:S02]  /*6fe0*/  @P6 SHF.L.U32 R118, R105, 0x1f, RZ ;  /* 0x0000001f69766819 */ /* 0x000fe400000006ff */
[----:B------:R-:W-:Y:S04]  /*6ff0*/  @P6 IADD3 R3, PT, PT, R3, 0x80, RZ ;  /* 0x0000008003036810 */ /* 0x000fe80007ffe0ff */
[----:B------:R-:W-:Y:S02]  /*7000*/  @P6 PRMT R0, R0, 0x654, R3 ;  /* 0x0000065400006816 */ /* 0x000fe40000000003 */
[----:B------:R-:W-:Y:S01]  /*7010*/  LEA R3, R115, UR46, 0x3 ;  /* 0x0000002e73037c11 */ /* 0x000fe2000f8e18ff */
[C---:B-1----:R-:W-:Y:S02]  /*7020*/  IMAD R4, R46.reuse, R4, RZ ;  /* 0x000000042e047224 */ /* 0x042fe400078e02ff */
        /* <DEDUP_REMOVED lines=100> */
[----:B---3--:R-:W3:Y:S02]  /*7670*/  FENCE.VIEW.ASYNC.S ;  /* 0x00000000000073c6 */ /* 0x008ee40000000000 */
[----:B---3--:R-:W-:Y:S06]  /*7680*/  BAR.SYNC.DEFER_BLOCKING 0x1, 0x80 ;  /* 0x0042000000007b1d */ /* 0x008fec0000010000 */
[----:B------:R-:W-:Y:S05]  /*7690*/  @P0 BRA `(.L_x_105) ;  /* 0x0000000000600947 */ /* 0x000fea0003800000 */
[----:B------:R-:W-:Y:S02]  /*76a0*/  UIADD3 UR20, UP0, UPT, UR50, 0x880, URZ ;  /* 0x0000088032147890 */ /* 0x000fe4000ff1e0ff */
[----:B------:R-:W-:Y:S02]  /*76b0*/  UIADD3 UR14, UPT, UPT, UR42, 0x20, URZ ;  /* 0x000000202a0e7890 */ /* 0x000fe4000fffe0ff */
[----:B------:R-:W-:Y:S02]  /*76c0*/  UIADD3 UR12, UPT, UPT, UR46, 0x4200, URZ ;  /* 0x000042002e0c7890 */ /* 0x000fe4000fffe0ff */
[----:B------:R-:W-:Y:S01]  /*76d0*/  UIADD3.X UR21, UPT, UPT, URZ, UR51, URZ, UP0, !UPT ;  /* 0x00000033ff157290 */ /* 0x000fe200087fe4ff */
[----:B------:R-:W-:Y:S01]  /*76e0*/  UMOV UR13, UR41 ;  /* 0x00000029000d7c82 */ /* 0x000fe20008000000 */
[----:B------:R-:W-:Y:S01]  /*76f0*/  UMOV UR15, UR36 ;  /* 0x00000024000f7c82 */ /* 0x000fe20008000000 */
[----:B------:R-:W-:Y:S02]  /*7700*/  UIADD3 UR17, UPT, UPT, UR41, 0x20, URZ ;  /* 0x0000002029117890 */ /* 0x000fe4000fffe0ff */
[----:B------:R-:W-:Y:S01]  /*7710*/  UIADD3 UR16, UPT, UPT, UR46, 0x5200, URZ ;  /* 0x000052002e107890 */ /* 0x000fe2000fffe0ff */
[----:B------:R-:W-:Y:S03]  /*7720*/  UMOV UR19, UR36 ;  /* 0x0000002400137c82 */ /* 0x000fe60008000000 */
[----:B------:R3:W-:Y:S01]  /*7730*/  UTMASTG.3D [UR12], [UR20] ;  /* 0x0000000c140073b5 */ /* 0x0007e20008010000 */
[----:B------:R-:W-:Y:S01]  /*7740*/  UMOV UR18, UR14 ;  /* 0x0000000e00127c82 */ /* 0x000fe20008000000 */
[----:B------:R-:W-:Y:S02]  /*7750*/  UIADD3 UR9, UPT, UPT, UR41, 0x40, URZ ;  /* 0x0000004029097890 */ /* 0x000fe4000fffe0ff */
[----:B------:R-:W-:Y:S01]  /*7760*/  UIADD3 UR8, UPT, UPT, UR46, 0x6200, URZ ;  /* 0x000062002e087890 */ /* 0x000fe2000fffe0ff */
[----:B------:R-:W-:Y:S01]  /*7770*/  UMOV UR11, UR36 ;  /* 0x00000024000b7c82 */ /* 0x000fe20008000000 */
[----:B------:R-:W-:Y:S01]  /*7780*/  UMOV UR10, UR14 ;  /* 0x0000000e000a7c82 */ /* 0x000fe20008000000 */
[----:B------:R3:W-:Y:S01]  /*7790*/  UTMASTG.3D [UR16], [UR20] ;  /* 0x00000010140073b5 */ /* 0x0007e20008010000 */
[----:B------:R-:W-:Y:S02]  /*77a0*/  UIADD3 UR5, UPT, UPT, UR41, 0x60, URZ ;  /* 0x0000006029057890 */ /* 0x000fe4000fffe0ff */
[----:B------:R-:W-:Y:S01]  /*77b0*/  UIADD3 UR4, UPT, UPT, UR46, 0x7200, URZ ;  /* 0x000072002e047890 */ /* 0x000fe2000fffe0ff */
[----:B------:R-:W-:Y:S01]  /*77c0*/  UMOV UR7, UR36 ;  /* 0x0000002400077c82 */ /* 0x000fe20008000000 */
[----:B------:R-:W-:Y:S01]  /*77d0*/  UMOV UR6, UR14 ;  /* 0x0000000e00067c82 */ /* 0x000fe20008000000 */
[----:B------:R3:W-:Y:S06]  /*77e0*/  UTMASTG.3D [UR8], [UR20] ;  /* 0x00000008140073b5 */ /* 0x0007ec0008010000 */
[----:B------:R3:W-:Y:S01]  /*77f0*/  UTMASTG.3D [UR4], [UR20] ;  /* 0x00000004140073b5 */ /* 0x0007e20008010000 */
[----:B------:R0:W-:Y:S01]  /*7800*/  UTMACMDFLUSH ;  /* 0x00000000000079b7 */ /* 0x0001e20000000000 */
[----:B---3--:R-:W-:Y:S04]  /*7810*/  DEPBAR.LE SB0, 0x1 ;  /* 0x000080400000791a */ /* 0x008fe80000000000 */
.L_x_105:
[----:B------:R-:W-:Y:S05]  /*7820*/  BSYNC.RECONVERGENT B0 ;  /* 0x0000000000007941 */ /* 0x000fea0003800200 */
.L_x_104:
[----:B------:R-:W-:Y:S01]  /*7830*/  BAR.SYNC.DEFER_BLOCKING 0x1, 0x80 ;  /* 0x0042000000007b1d */ /* 0x000fe20000010000 */
[----:B------:R-:W-:Y:S04]  /*7840*/  UIADD3 UR40, UPT, UPT, UR48, 0x1, URZ ;  /* 0x0000000130287890 */ /* 0x000fe8000fffe0ff */
[----:B------:R-:W-:Y:S04]  /*7850*/  UISETP.NE.AND UP0, UPT, UR40, 0x4, UPT ;  /* 0x000000042800788c */ /* 0x000fe8000bf05270 */
[----:B------:R-:W-:Y:S01]  /*7860*/  USEL UR40, UR40, URZ, UP0 ;  /* 0x000000ff28287287 */ /* 0x000fe20008000000 */
[----:B------:R3:W-:Y:S01]  /*7870*/  @P6 SYNCS.ARRIVE.TRANS64.RED.A1T0 RZ, [R0+URZ], RZ ;  /* 0x000000ff00ff69a7 */ /* 0x0007e200081004ff */
[----:B------:R-:W-:Y:S01]  /*7880*/  BSSY B1, `(.L_x_106) ;  /* 0x0000034000017945 */ /* 0x000fe20003800000 */
[----:B------:R-:W4:Y:S02]  /*7890*/  @P6 SYNCS.PHASECHK.TRANS64.TRYWAIT P0, [R3+URZ+0x60], R118 ;  /* 0x00006076030065a7 */ /* 0x000f2400080011ff */
[----:B----4-:R-:W-:Y:S01]  /*78a0*/  @P6 SEL R116, RZ, 0x1, !P0 ;  /* 0x00000001ff746807 */ /* 0x010fe20004000000 */
[----:B---3--:R-:W-:Y:S06]  /*78b0*/  @!P6 BRA `(.L_x_107) ;  /* 0x0000000000c0e947 */ /* 0x008fec0003800000 */
[----:B------:R-:W-:Y:S01]  /*78c0*/  ISETP.NE.AND P0, PT, R116, RZ, PT ;  /* 0x000000ff7400720c */ /* 0x000fe20003f05270 */
[----:B------:R-:W-:Y:S01]  /*78d0*/  BSSY B0, `(.L_x_108) ;  /* 0x0000009000007945 */ /* 0x000fe20003800000 */
[----:B------:R-:W-:Y:S11]  /*78e0*/  ISETP.NE.AND P1, PT, R117, RZ, PT ;  /* 0x000000ff7500720c */ /* 0x000ff60003f25270 */
[----:B------:R-:W-:Y:S02]  /*78f0*/  @!UPT UIADD3 URZ, UPT, UPT, URZ, URZ, URZ ;  /* 0x000000fffffff290 */ /* 0x000fe4000fffe0ff */
[C---:B-1----:R-:W-:Y:S02]  /*7900*/  @P1 IMAD R4, R115.reuse, 0x4000, R95 ;  /* 0x0000400073041824 */ /* 0x042fe400078e025f */
[----:B------:R-:W-:Y:S01]  /*7910*/  @P1 IMAD R0, R115, 0x4000, R112 ;  /* 0x0000400073001824 */ /* 0x000fe200078e0270 */
[----:B------:R-:W-:Y:S06]  /*7920*/  @P0 BRA `(.L_x_109) ;  /* 0x00000000000c0947 */ /* 0x000fec0003800000 */
[----:B------:R-:W-:Y:S04]  /*7930*/  SHF.L.U32 R6, R105, 0x1f, RZ ;  /* 0x0000001f69067819 */ /* 0x000fe800000006ff */
[----:B------:R-:W1:Y:S02]  /*7940*/  SYNCS.PHASECHK.TRANS64.TRYWAIT P0, [R3+URZ+0x60], R6 ;  /* 0x00006006030075a7 */ /* 0x000e6400080011ff */
[----:B-1----:R-:W-:Y:S05]  /*7950*/  @!P0 BRA `(.L_x_110) ;  /* 0x00000028001c8947 */ /* 0x002fea0003800000 */
.L_x_109:
[----:B------:R-:W-:Y:S05]  /*7960*/  BSYNC B0 ;  /* 0x0000000000007941 */ /* 0x000fea0003800000 */
.L_x_108:
        /* <DEDUP_REMOVED lines=37> */
.L_x_107:
[----:B------:R-:W-:Y:S05]  /*7bc0*/  BSYNC B1 ;  /* 0x0000000000017941 */ /* 0x000fea0003800000 */
.L_x_106:
[----:B---3--:R-:W-:Y:S05]  /*7bd0*/  VIADD R3, R47, 0x40 ;  /* 0x000000402f037836 */ /* 0x008fea0000000000 */
[----:B------:R-:W-:Y:S04]  /*7be0*/  SHF.R.U32.HI R3, RZ, 0x15, R3 ;  /* 0x00000015ff037819 */ /* 0x000fe80000011603 */
[----:B------:R-:W-:Y:S11]  /*7bf0*/  LOP3.LUT P0, RZ, R3, 0x3, R98, 0x48, !PT ;  /* 0x0000000303ff7812 */ /* 0x000ff60007804862 */
[----:B------:R-:W-:Y:S02]  /*7c00*/  @!UPT UIADD3 URZ, UPT, UPT, URZ, URZ, URZ ;  /* 0x000000fffffff290 */ /* 0x000fe4000fffe0ff */
[----:B------:R-:W-:Y:S05]  /*7c10*/  @!P0 BRA `(.L_x_111) ;  /* 0x0000000000408947 */ /* 0x000fea0003800000 */
[----:B------:R-:W3:Y:S01]  /*7c20*/  LDCU.64 UR8, c[0x4][0x70] ;  /* 0x01000e00ff0877ac */ /* 0x000ee20008000a00 */
[----:B-1----:R-:W-:Y:S01]  /*7c30*/  MOV R15, 0x0 ;  /* 0x00000000000f7802 */ /* 0x002fe20000000f00 */
[----:B------:R-:W-:Y:S02]  /*7c40*/  HFMA2 R12, -RZ, RZ, 0, 5.9604644775390625e-08 ;  /* 0x00000001ff0c7431 */ /* 0x000fe400000001ff */
[----:B------:R-:W-:Y:S02]  /*7c50*/  IMAD.MOV.U32 R8, RZ, RZ, 0x192 ;  /* 0x00000192ff087424 */ /* 0x000fe400078e00ff */
[----:B------:R-:W-:Y:S01]  /*7c60*/  IMAD.MOV.U32 R13, RZ, RZ, RZ ;  /* 0x000000ffff0d7224 */ /* 0x000fe200078e00ff */
[----:B------:R-:W1:Y:S01]  /*7c70*/  LDCU.64 UR6, c[0x4][0x78] ;  /* 0x01000f00ff0677ac */ /* 0x000e620008000a00 */
[----:B------:R-:W4:Y:S01]  /*7c80*/  LDC.64 R14, c[0x4][R15] ;  /* 0x010000000f0e7b82 */ /* 0x000f220000000a00 */
[----:B------:R-:W5:Y:S01]  /*7c90*/  LDCU.64 UR4, c[0x4][0x10] ;  /* 0x01000200ff0477ac */ /* 0x000f620008000a00 */
[----:B---3--:R-:W-:Y:S01]  /*7ca0*/  MOV R5, UR9 ;  /* 0x0000000900057c02 */ /* 0x008fe20008000f00 */
[----:B------:R-:W-:Y:S01]  /*7cb0*/  IMAD.U32 R4, RZ, RZ, UR8 ;  /* 0x00000008ff047e24 */ /* 0x000fe2000f8e00ff */
[----:B-1----:R-:W-:Y:S01]  /*7cc0*/  MOV R7, UR7 ;  /* 0x0000000700077c02 */ /* 0x002fe20008000f00 */
[----:B------:R-:W-:Y:S01]  /*7cd0*/  IMAD.U32 R6, RZ, RZ, UR6 ;  /* 0x00000006ff067e24 */ /* 0x000fe2000f8e00ff */
[----:B-----5:R-:W-:Y:S01]  /*7ce0*/  MOV R11, UR5 ;  /* 0x00000005000b7c02 */ /* 0x020fe20008000f00 */
[----:B------:R-:W-:Y:S02]  /*7cf0*/  IMAD.U32 R10, RZ, RZ, UR4 ;  /* 0x00000004ff0a7e24 */ /* 0x000fe4000f8e00ff */
[----:B------:R-:W-:Y:S07]  /*7d00*/  LEPC R20, `(.L_x_111) ;  /* 0x000000001014794e */ /* 0x000fee0000000000 */
[----:B--2-4-:R-:W-:Y:S05]  /*7d10*/  CALL.ABS.NOINC R14 ;  /* 0x000000000e007343 */ /* 0x014fea0003c00000 */
.L_x_111:
[----:B------:R-:W-:Y:S05]  /*7d20*/  WARPSYNC.ALL ;  /* 0x0000000000007948 */ /* 0x000fea0003800000 */
[----:B------:R-:W-:Y:S01]  /*7d30*/  R2UR UR4, R47 ;  /* 0x000000002f0472ca */ /* 0x000fe200000e0000 */
[----:B------:R-:W-:Y:S01]  /*7d40*/  BSSY.RECONVERGENT B0, `(.L_x_112) ;  /* 0x000008b000007945 */ /* 0x000fe20003800200 */
[----:B------:R-:W-:Y:S02]  /*7d50*/  ISETP.NE.AND P6, PT, R113, RZ, PT ;  /* 0x000000ff7100720c */ /* 0x000fe40003fc5270 */
[----:B------:R-:W-:Y:S02]  /*7d60*/  ISETP.NE.AND P0, PT, R107, RZ, PT ;  /* 0x000000ff6b00720c */ /* 0x000fe40003f05270 */
[----:B------:R-:W-:Y:S02]  /*7d70*/  MOV R3, UR40 ;  /* 0x0000002800037c02 */ /* 0x000fe40008000f00 */
[----:B------:R-:W-:Y:S02]  /*7d80*/  MOV R0, UR37 ;  /* 0x0000002500007c02 */ /* 0x000fe40008000f00 */
[----:B------:R-:W-:Y:S03]  /*7d90*/  LEA R118, R115, UR46, 0x3 ;  /* 0x0000002e73767c11 */ /* 0x000fe6000f8e18ff */
[----:B-1----:R-:W1:Y:S02]  /*7da0*/  LDTM.x32 R4, tmem[UR4+0x40] ;  /* 0x00004004000479ee */ /* 0x002e6400082c0000 */
[----:B------:R-:W-:Y:S04]  /*7db0*/  @P6 LEA R3, R3, UR46, 0x3 ;  /* 0x0000002e03036c11 */ /* 0x000fe8000f8e18ff */
[----:B------:R-:W-:Y:S04]  /*7dc0*/  @P6 IADD3 R3, PT, PT, R3, 0x80, RZ ;  /* 0x0000008003036810 */ /* 0x000fe80007ffe0ff */
[----:B------:R-:W-:Y:S02]  /*7dd0*/  @P6 PRMT R0, R0, 0x654, R3 ;  /* 0x0000065400006816 */ /* 0x000fe40000000003 */
[----:B------:R-:W-:Y:S01]  /*7de0*/  @P6 SHF.L.U32 R3, R105, 0x1f, RZ ;  /* 0x0000001f69036819 */ /* 0x000fe200000006ff */
        /* <DEDUP_REMOVED lines=128> */
.L_x_113:
[----:B------:R-:W-:Y:S05]  /*85f0*/  BSYNC.RECONVERGENT B0 ;  /* 0x0000000000007941 */ /* 0x000fea0003800200 */
.L_x_112:
        /* <DEDUP_REMOVED lines=19> */
.L_x_117:
[----:B------:R-:W-:Y:S05]  /*8730*/  BSYNC B0 ;  /* 0x0000000000007941 */ /* 0x000fea0003800000 */
.L_x_116:
[----:B------:R-:W-:Y:S11]  /*8740*/  ISETP.NE.AND P0, PT, R117, RZ, PT ;  /* 0x000000ff7500720c */ /* 0x000ff60003f05270 */
[----:B------:R-:W-:Y:S02]  /*8750*/  @!UPT UIADD3 URZ, UPT, UPT, URZ, URZ, URZ ;  /* 0x000000fffffff290 */ /* 0x000fe4000fffe0ff */
[----:B------:R3:W4:Y:S01]  /*8760*/  @P0 LDS R49, [R4+0x200] ;  /* 0x0002000004310984 */ /* 0x0007220000000800 */
[C---:B-1----:R-:W-:Y:S01]  /*8770*/  @P0 IMAD R3, R115.reuse, 0x4000, R99 ;  /* 0x0000400073030824 */ /* 0x042fe200078e0263 */
[----:B------:R-:W-:Y:S02]  /*8780*/  @P0 LEA R115, R115, R110, 0xe ;  /* 0x0000006e73730211 */ /* 0x000fe400078e70ff */
        /* <DEDUP_REMOVED lines=31> */
.L_x_115:
[----:B------:R-:W-:Y:S05]  /*8980*/  BSYNC B1 ;  /* 0x0000000000017941 */ /* 0x000fea0003800000 */
.L_x_114:
        /* <DEDUP_REMOVED lines=21> */
.L_x_119:
[----:B------:R-:W-:Y:S01]  /*8ae0*/  ISETP.NE.AND P0, PT, R107, RZ, PT ;  /* 0x000000ff6b00720c */ /* 0x000fe20003f05270 */
[----:B------:R-:W-:Y:S05]  /*8af0*/  WARPSYNC.ALL ;  /* 0x0000000000007948 */ /* 0x000fea0003800000 */
[----:B------:R-:W-:Y:S01]  /*8b00*/  R2UR UR4, R47 ;  /* 0x000000002f0472ca */ /* 0x000fe200000e0000 */
[----:B------:R-:W-:Y:S01]  /*8b10*/  BSSY.RECONVERGENT B0, `(.L_x_120) ;  /* 0x0000087000007945 */ /* 0x000fe20003800200 */
[----:B------:R-:W-:Y:S11]  /*8b20*/  R2UR UR5, R114 ;  /* 0x00000000720572ca */ /* 0x000ff600000e0000 */
[----:B-1----:R-:W1:Y:S01]  /*8b30*/  LDTM.x32 R4, tmem[UR4+0x60] ;  /* 0x00006004000479ee */ /* 0x002e6200082c0000 */
[----:B------:R-:W-:Y:S01]  /*8b40*/  NOP ;  /* 0x0000000000007918 */ /* 0x000fe20000000000 */
[----:B------:R-:W-:Y:S04]  /*8b50*/  UIADD3 UR5, UPT, UPT, UR5, 0xe0, URZ ;  /* 0x000000e005057890 */ /* 0x000fe8000fffe0ff */
[----:B------:R-:W-:Y:S09]  /*8b60*/  UPRMT UR5, UR37, 0x654, UR5 ;  /* 0x0000065425057896 */ /* 0x000ff20008000005 */
[----:B-1----:R-:W-:Y:S01]  /*8b70*/  SYNCS.ARRIVE.TRANS64.RED.A1T0 RZ, [UR5], RZ ;  /* 0x000000ffffff79a7 */ /* 0x002fe20008100405 */
[C---:B------:R-:W-:Y:S02]  /*8b80*/  IMAD R4, R46.reuse, R4, RZ ;  /* 0x000000042e047224 */ /* 0x040fe400078e02ff */
        /* <DEDUP_REMOVED lines=127> */
.L_x_121:
[----:B------:R-:W-:Y:S05]  /*9380*/  BSYNC.RECONVERGENT B0 ;  /* 0x0000000000007941 */ /* 0x000fea0003800200 */
.L_x_120:
[----:B------:R-:W-:Y:S01]  /*9390*/  BAR.SYNC.DEFER_BLOCKING 0x1, 0x80 ;  /* 0x0042000000007b1d */ /* 0x000fe20000010000 */
[----:B------:R-:W-:Y:S01]  /*93a0*/  UISETP.NE.AND UP0, UPT, UR47, -0x4, UPT ;  /* 0xfffffffc2f00788c */ /* 0x000fe2000bf05270 */
[----:B------:R-:W-:Y:S08]  /*93b0*/  IADD3 R0, PT, PT, R44, 0x1, RZ ;  /* 0x000000012c007810 */ /* 0x000ff00007ffe0ff */
[----:B------:R-:W-:Y:S05]  /*93c0*/  BRA.U !UP0, `(.L_x_122) ;  /* 0x0000000108287547 */ /* 0x000fea000b800000 */
[----:B------:R-:W-:Y:S01]  /*93d0*/  ISETP.NE.AND P0, PT, R113, RZ, PT ;  /* 0x000000ff7100720c */ /* 0x000fe20003f05270 */
[----:B-1----:R-:W-:Y:S01]  /*93e0*/  IMAD.U32 R4, RZ, RZ, UR48 ;  /* 0x00000030ff047e24 */ /* 0x002fe2000f8e00ff */
[----:B------:R-:W-:Y:S01]  /*93f0*/  UIADD3 UR48, UPT, UPT, UR48, 0x1, URZ ;  /* 0x0000000130307890 */ /* 0x000fe2000fffe0ff */
[----:B------:R-:W-:Y:S03]  /*9400*/  IMAD.U32 R3, RZ, RZ, UR37 ;  /* 0x00000025ff037e24 */ /* 0x000fe6000f8e00ff */
[----:B------:R-:W-:Y:S04]  /*9410*/  UISETP.NE.AND UP0, UPT, UR48, 0x4, UPT ;  /* 0x000000043000788c */ /* 0x000fe8000bf05270 */
[----:B------:R-:W-:Y:S03]  /*9420*/  USEL UR48, UR48, URZ, UP0 ;  /* 0x000000ff30307287 */ /* 0x000fe60008000000 */
[----:B------:R-:W-:Y:S05]  /*9430*/  @P0 LEA R4, R4, UR46, 0x3 ;  /* 0x0000002e04040c11 */ /* 0x000fea000f8e18ff */
[----:B------:R-:W-:Y:S05]  /*9440*/  @P0 VIADD R4, R4, 0x80 ;  /* 0x0000008004040836 */ /* 0x000fea0000000000 */
[----:B------:R-:W-:Y:S04]  /*9450*/  @P0 PRMT R3, R3, 0x654, R4 ;  /* 0x0000065403030816 */ /* 0x000fe80000000004 */
[----:B------:R3:W-:Y:S03]  /*9460*/  @P0 SYNCS.ARRIVE.TRANS64.RED.A1T0 RZ, [R3+URZ], RZ ;  /* 0x000000ff03ff09a7 */ /* 0x0007e600081004ff */
.L_x_122:
[----:B------:R-:W-:Y:S01]  /*9470*/  ISETP.NE.AND P2, PT, R108, RZ, PT ;  /* 0x000000ff6c00720c */ /* 0x000fe20003f45270 */
[----:B---3--:R-:W-:Y:S01]  /*9480*/  IMAD.IADD R3, R43, 0x1, R92 ;  /* 0x000000012b037824 */ /* 0x008fe200078e025c */
[----:B------:R-:W-:Y:S01]  /*9490*/  ISETP.NE.AND P0, PT, R111, 0x2, PT ;  /* 0x000000026f00780c */ /* 0x000fe20003f05270 */
[----:B------:R-:W-:Y:S01]  /*94a0*/  UIADD3 UR47, UPT, UPT, UR47, 0x4, URZ ;  /* 0x000000042f2f7890 */ /* 0x000fe2000fffe0ff */
[----:B------:R-:W-:Y:S01]  /*94b0*/  ISETP.NE.AND P1, PT, R0, 0x2, PT ;  /* 0x000000020000780c */ /* 0x000fe20003f25270 */
[----:B-1----:R-:W-:Y:S01]  /*94c0*/  IMAD.IADD R20, R41, 0x1, R81 ;  /* 0x0000000129147824 */ /* 0x002fe200078e0251 */
[----:B------:R-:W-:Y:S02]  /*94d0*/  R2UR UR11, R3 ;  /* 0x00000000030b72ca */ /* 0x000fe400000e0000 */
[----:B------:R-:W-:Y:S02]  /*94e0*/  SEL R4, RZ, 0x1, P0 ;  /* 0x00000001ff047807 */ /* 0x000fe40000000000 */
[----:B------:R-:W-:Y:S02]  /*94f0*/  SEL R3, RZ, 0x1, P1 ;  /* 0x00000001ff037807 */ /* 0x000fe40000800000 */
[----:B------:R-:W-:Y:S02]  /*9500*/  LOP3.LUT R103, R103, R4, RZ, 0x3c, !PT ;  /* 0x0000000467677212 */ /* 0x000fe400078e3cff */
[----:B------:R-:W-:Y:S02]  /*9510*/  @P2 R2UR UR36, R102 ;  /* 0x00000000662422ca */ /* 0x000fe400000e0000 */
[----:B------:R-:W-:Y:S02]  /*9520*/  LOP3.LUT R104, R104, R3, RZ, 0x3c, !PT ;  /* 0x0000000368687212 */ /* 0x000fe400078e3cff */
[----:B------:R-:W-:Y:S02]  /*9530*/  SEL R111, R111, RZ, P0 ;  /* 0x000000ff6f6f7207 */ /* 0x000fe40000000000 */
[----:B------:R-:W-:Y:S01]  /*9540*/  SEL R44, R0, RZ, P1 ;  /* 0x000000ff002c7207 */ /* 0x000fe20000800000 */
[----:B------:R-:W-:Y:S08]  /*9550*/  @P2 BRA `(.L_x_123) ;  /* 0xffffffb800a02947 */ /* 0x000ff0000383ffff */
[----:B------:R-:W1:Y:S01]  /*9560*/  LDCU.64 UR6, c[0x0][0xa88] ;  /* 0x00015100ff0677ac */ /* 0x000e620008000a00 */
[----:B------:R-:W3:Y:S01]  /*9570*/  LDCU.64 UR4, c[0x0][0xa90] ;  /* 0x00015200ff0477ac */ /* 0x000ee20008000a00 */
[----:B-1----:R-:W-:Y:S02]  /*9580*/  ISETP.NE.U32.AND P2, PT, RZ, UR6, PT ;  /* 0x00000006ff007c0c */ /* 0x002fe4000bf45070 */
[----:B---3--:R-:W-:Y:S02]  /*9590*/  ISETP.NE.U32.AND P1, PT, RZ, UR4, PT ;  /* 0x00000004ff007c0c */ /* 0x008fe4000bf25070 */
[----:B------:R-:W-:Y:S02]  /*95a0*/  ISETP.NE.AND.EX P2, PT, RZ, UR7, PT, P2 ;  /* 0x00000007ff007c0c */ /* 0x000fe4000bf45320 */
[----:B------:R-:W-:-:S13]  /*95b0*/  ISETP.NE.AND.EX P0, PT, RZ, UR5, PT, P1 ;  /* 0x00000005ff007c0c */ /* 0x000fda000bf05310 */
[----:B------:R-:W-:Y:S05]  /*95c0*/  @P2 BRA P0, `(.L_x_124) ;  /* 0x00000000003c2947 */ /* 0x000fea0000000000 */
[----:B------:R-:W-:-:S13]  /*95d0*/  ISETP.NE.AND.EX P1, PT, RZ, UR5, PT, P1 ;  /* 0x00000005ff007c0c */ /* 0x000fda000bf25310 */
[----:B------:R-:W-:Y:S05]  /*95e0*/  @P1 BRA `(.L_x_125) ;  /* 0x00000000000c1947 */ /* 0x000fea0003800000 */
[----:B------:R-:W-:-:S13]  /*95f0*/  ISETP.NE.AND P0, PT, R48, RZ, PT ;  /* 0x000000ff3000720c */ /* 0x000fda0003f05270 */
[----:B------:R-:W-:Y:S05]  /*9600*/  @!P0 EXIT ;  /* 0x000000000000894d */ /* 0x000fea0003800000 */
[----:B------:R-:W-:Y:S05]  /*9610*/  BRA `(.L_x_124) ;  /* 0x0000000000287947 */ /* 0x000fea0003800000 */
.L_x_125:
[----:B------:R-:W-:Y:S01]  /*9620*/  ISETP.NE.AND P0, PT, R109, RZ, PT ;  /* 0x000000ff6d00720c */ /* 0x000fe20003f05270 */
[----:B------:R-:W-:-:S12]  /*9630*/  BSSY.RECONVERGENT B0, `(.L_x_124) ;  /* 0x0000008000007945 */ /* 0x000fd80003800200 */
[----:B------:R-:W-:Y:S05]  /*9640*/  @P0 BRA `(.L_x_126) ;  /* 0x0000000000100947 */ /* 0x000fea0003800000 */
[----:B------:R-:W-:-:S04]  /*9650*/  ISETP.NE.U32.AND P0, PT, RZ, UR6, PT ;  /* 0x00000006ff007c0c */ /* 0x000fc8000bf05070 */
[----:B------:R-:W-:-:S13]  /*9660*/  ISETP.NE.AND.EX P0, PT, RZ, UR7, PT, P0 ;  /* 0x00000007ff007c0c */ /* 0x000fda000bf05300 */
[----:B------:R-:W-:Y:S05]  /*9670*/  @!P0 EXIT ;  /* 0x000000000000894d */ /* 0x000fea0003800000 */
[----:B------:R-:W-:Y:S05]  /*9680*/  BRA `(.L_x_127) ;  /* 0x0000000000087947 */ /* 0x000fea0003800000 */
.L_x_126:
[----:B------:R-:W-:-:S13]  /*9690*/  ISETP.NE.AND P0, PT, R48, RZ, PT ;  /* 0x000000ff3000720c */ /* 0x000fda0003f05270 */
[----:B------:R-:W-:Y:S05]  /*96a0*/  @!P0 EXIT ;  /* 0x000000000000894d */ /* 0x000fea0003800000 */
.L_x_127:
[----:B------:R-:W-:Y:S05]  /*96b0*/  BSYNC.RECONVERGENT B0 ;  /* 0x0000000000007941 */ /* 0x000fea0003800200 */
.L_x_124:
[----:B------:R-:W-:Y:S01]  /*96c0*/  ULEA UR4, UR48, UR46, 0x3 ;  /* 0x0000002e30047291 */ /* 0x000fe2000f8e18ff */
[----:B------:R-:W-:-:S04]  /*96d0*/  DEPBAR.LE SB0, 0x0 ;  /* 0x000080000000791a */ /* 0x000fc80000000000 */
[----:B------:R-:W-:-:S04]  /*96e0*/  UIADD3 UR4, UPT, UPT, UR4, 0x80, URZ ;  /* 0x0000008004047890 */ /* 0x000fc8000fffe0ff */
[----:B------:R-:W-:-:S09]  /*96f0*/  UPRMT UR4, UR37, 0x654, UR4 ;  /* 0x0000065425047896 */ /* 0x000fd20008000004 */
[----:B------:R-:W-:Y:S01]  /*9700*/  SYNCS.ARRIVE.TRANS64.RED.A1T0 RZ, [UR4], RZ ;  /* 0x000000ffffff79a7 */ /* 0x000fe20008100404 */
[----:B------:R-:W-:Y:S05]  /*9710*/  EXIT ;  /* 0x000000000000794d */ /* 0x000fea0003800000 */
.L_x_24:
[----:B--2---:R2:W1:Y:S02]  /*9720*/  SYNCS.PHASECHK.TRANS64.TRYWAIT P0, [R4+URZ+0x100], R5 ;  /* 0x00010005040075a7 */ /* 0x00446400080011ff */
[----:B-1----:R-:W-:Y:S05]  /*9730*/  @!P0 NANOSLEEP.SYNCS 0x989680 ;  /* 0x009896800000895d */ /* 0x002fea0003900000 */
[----:B------:R-:W1:Y:S02]  /*9740*/  @!P0 SYNCS.PHASECHK.TRANS64 P0, [R4+URZ+0x100], R5 ;  /* 0x00010005040085a7 */ /* 0x000e6400080010ff */
[----:B-1----:R-:W-:Y:S05]  /*9750*/  @!P0 BRA `(.L_x_24) ;  /* 0xfffffffc00f08947 */ /* 0x002fea000383ffff */
[----:B------:R-:W-:Y:S05]  /*9760*/  BRA `(.L_x_128) ;  /* 0xffffff80001c7947 */ /* 0x000fea000383ffff */
.L_x_27:
[----:B------:R-:W-:-:S07]  /*9770*/  MOV R4, UR33 ;  /* 0x0000002100047c02 */ /* 0x000fce0008000f00 */
.L_x_129:
[----:B-1----:R1:W2:Y:S02]  /*9780*/  SYNCS.PHASECHK.TRANS64.TRYWAIT P0, [R4+URZ+0x30], R7 ;  /* 0x00003007040075a7 */ /* 0x0022a400080011ff */
[----:B--2---:R-:W-:Y:S05]  /*9790*/  @!P0 NANOSLEEP.SYNCS 0x989680 ;  /* 0x009896800000895d */ /* 0x004fea0003900000 */
[----:B------:R-:W2:Y:S02]  /*97a0*/  @!P0 SYNCS.PHASECHK.TRANS64 P0, [R4+URZ+0x30], R7 ;  /* 0x00003007040085a7 */ /* 0x000ea400080010ff */
[----:B--2---:R-:W-:Y:S05]  /*97b0*/  @!P0 BRA `(.L_x_129) ;  /* 0xfffffffc00f08947 */ /* 0x004fea000383ffff */
[----:B------:R-:W-:Y:S05]  /*97c0*/  BRA `(.L_x_26) ;  /* 0xffffff8000787947 */ /* 0x000fea000383ffff */
.L_x_29:
[----:B-1----:R1:W2:Y:S02]  /*97d0*/  SYNCS.PHASECHK.TRANS64.TRYWAIT P0, [R8+URZ+0xb0], R5 ;  /* 0x0000b005080075a7 */ /* 0x0022a400080011ff */
[----:B--2---:R-:W-:Y:S05]  /*97e0*/  @!P0 NANOSLEEP.SYNCS 0x989680 ;  /* 0x009896800000895d */ /* 0x004fea0003900000 */
[----:B------:R-:W2:Y:S02]  /*97f0*/  @!P0 SYNCS.PHASECHK.TRANS64 P0, [R8+URZ+0xb0], R5 ;  /* 0x0000b005080085a7 */ /* 0x000ea400080010ff */
[----:B--2---:R-:W-:Y:S05]  /*9800*/  @!P0 BRA `(.L_x_29) ;  /* 0xfffffffc00f08947 */ /* 0x004fea000383ffff */
[----:B------:R-:W-:Y:S05]  /*9810*/  BRA `(.L_x_130) ;  /* 0xffffff8000fc7947 */ /* 0x000fea000383ffff */
.L_x_33:
[----:B------:R-:W-:-:S07]  /*9820*/  MOV R0, UR4 ;  /* 0x0000000400007c02 */ /* 0x000fce0008000f00 */
.L_x_131:
[----:B-1----:R1:W2:Y:S02]  /*9830*/  SYNCS.PHASECHK.TRANS64.TRYWAIT P0, [R0+URZ], R3 ;  /* 0x00000003000075a7 */ /* 0x0022a400080011ff */
[----:B--2---:R-:W-:Y:S05]  /*9840*/  @!P0 NANOSLEEP.SYNCS 0x989680 ;  /* 0x009896800000895d */ /* 0x004fea0003900000 */
[----:B------:R-:W2:Y:S02]  /*9850*/  @!P0 SYNCS.PHASECHK.TRANS64 P0, [R0+URZ], R3 ;  /* 0x00000003000085a7 */ /* 0x000ea400080010ff */
[----:B--2---:R-:W-:Y:S05]  /*9860*/  @!P0 BRA `(.L_x_131) ;  /* 0xfffffffc00f08947 */ /* 0x004fea000383ffff */
[----:B------:R-:W-:Y:S05]  /*9870*/  BRA `(.L_x_132) ;  /* 0xffffff8800707947 */ /* 0x000fea000383ffff */
.L_x_34:
[----:B------:R-:W-:-:S07]  /*9880*/  MOV R0, UR4 ;  /* 0x0000000400007c02 */ /* 0x000fce0008000f00 */
.L_x_133:
[----:B-1----:R1:W2:Y:S02]  /*9890*/  SYNCS.PHASECHK.TRANS64.TRYWAIT P0, [R0+URZ], R3 ;  /* 0x00000003000075a7 */ /* 0x0022a400080011ff */
[----:B--2---:R-:W-:Y:S05]  /*98a0*/  @!P0 NANOSLEEP.SYNCS 0x989680 ;  /* 0x009896800000895d */ /* 0x004fea0003900000 */
[----:B------:R-:W2:Y:S02]  /*98b0*/  @!P0 SYNCS.PHASECHK.TRANS64 P0, [R0+URZ], R3 ;  /* 0x00000003000085a7 */ /* 0x000ea400080010ff */
[----:B--2---:R-:W-:Y:S05]  /*98c0*/  @!P0 BRA `(.L_x_133) ;  /* 0xfffffffc00f08947 */ /* 0x004fea000383ffff */
[----:B------:R-:W-:Y:S05]  /*98d0*/  BRA `(.L_x_134) ;  /* 0xffffff88007c7947 */ /* 0x000fea000383ffff */
.L_x_35:
[----:B------:R-:W-:-:S07]  /*98e0*/  MOV R0, UR4 ;  /* 0x0000000400007c02 */ /* 0x000fce0008000f00 */
.L_x_135:
[----:B-1----:R1:W2:Y:S02]  /*98f0*/  SYNCS.PHASECHK.TRANS64.TRYWAIT P0, [R0+URZ], R3 ;  /* 0x00000003000075a7 */ /* 0x0022a400080011ff */
[----:B--2---:R-:W-:Y:S05]  /*9900*/  @!P0 NANOSLEEP.SYNCS 0x989680 ;  /* 0x009896800000895d */ /* 0x004fea0003900000 */
[----:B------:R-:W2:Y:S02]  /*9910*/  @!P0 SYNCS.PHASECHK.TRANS64 P0, [R0+URZ], R3 ;  /* 0x00000003000085a7 */ /* 0x000ea400080010ff */
[----:B--2---:R-:W-:Y:S05]  /*9920*/  @!P0 BRA `(.L_x_135) ;  /* 0xfffffffc00f08947 */ /* 0x004fea000383ffff */
[----:B------:R-:W-:Y:S05]  /*9930*/  BRA `(.L_x_136) ;  /* 0xffffff8800887947 */ /* 0x000fea000383ffff */
.L_x_36:
[----:B------:R-:W-:-:S07]  /*9940*/  MOV R0, UR4 ;  /* 0x0000000400007c02 */ /* 0x000fce0008000f00 */
.L_x_137:
[----:B-1----:R1:W2:Y:S02]  /*9950*/  SYNCS.PHASECHK.TRANS64.TRYWAIT P0, [R0+URZ], R3 ;  /* 0x00000003000075a7 */ /* 0x0022a400080011ff */
[----:B--2---:R-:W-:Y:S05]  /*9960*/  @!P0 NANOSLEEP.SYNCS 0x989680 ;  /* 0x009896800000895d */ /* 0x004fea0003900000 */
[----:B------:R-:W2:Y:S02]  /*9970*/  @!P0 SYNCS.PHASECHK.TRANS64 P0, [R0+URZ], R3 ;  /* 0x00000003000085a7 */ /* 0x000ea400080010ff */
[----:B--2---:R-:W-:Y:S05]  /*9980*/  @!P0 BRA `(.L_x_137) ;  /* 0xfffffffc00f08947 */ /* 0x004fea000383ffff */
[----:B------:R-:W-:Y:S05]  /*9990*/  BRA `(.L_x_138) ;  /* 0xffffff8800947947 */ /* 0x000fea000383ffff */
.L_x_37:
[----:B------:R-:W-:-:S07]  /*99a0*/  MOV R0, UR4 ;  /* 0x0000000400007c02 */ /* 0x000fce0008000f00 */
.L_x_139:
[----:B-1----:R1:W2:Y:S02]  /*99b0*/  SYNCS.PHASECHK.TRANS64.TRYWAIT P0, [R0+URZ], R3 ;  /* 0x00000003000075a7 */ /* 0x0022a400080011ff */
[----:B--2---:R-:W-:Y:S05]  /*99c0*/  @!P0 NANOSLEEP.SYNCS 0x989680 ;  /* 0x009896800000895d */ /* 0x004fea0003900000 */
[----:B------:R-:W2:Y:S02]  /*99d0*/  @!P0 SYNCS.PHASECHK.TRANS64 P0, [R0+URZ], R3 ;  /* 0x00000003000085a7 */ /* 0x000ea400080010ff */
[----:B--2---:R-:W-:Y:S05]  /*99e0*/  @!P0 BRA `(.L_x_139) ;  /* 0xfffffffc00f08947 */ /* 0x004fea000383ffff */
[----:B------:R-:W-:Y:S05]  /*99f0*/  BRA `(.L_x_140) ;  /* 0xffffff8800a07947 */ /* 0x000fea000383ffff */
.L_x_40:
[----:B-1----:R1:W2:Y:S02]  /*9a00*/  SYNCS.PHASECHK.TRANS64.TRYWAIT P0, [R0+URZ+0xf0], R5 ;  /* 0x0000f005000075a7 */ /* 0x0022a400080011ff */
[----:B--2---:R-:W-:Y:S05]  /*9a10*/  @!P0 NANOSLEEP.SYNCS 0x989680 ;  /* 0x009896800000895d */ /* 0x004fea0003900000 */
[----:B------:R-:W2:Y:S02]  /*9a20*/  @!P0 SYNCS.PHASECHK.TRANS64 P0, [R0+URZ+0xf0], R5 ;  /* 0x0000f005000085a7 */ /* 0x000ea400080010ff */
[----:B--2---:R-:W-:Y:S05]  /*9a30*/  @!P0 BRA `(.L_x_40) ;  /* 0xfffffffc00f08947 */ /* 0x004fea000383ffff */
[----:B------:R-:W-:Y:S05]  /*9a40*/  BRA `(.L_x_141) ;  /* 0xffffff8800fc7947 */ /* 0x000fea000383ffff */
.L_x_41:
[----:B------:R-:W-:-:S07]  /*9a50*/  MOV R0, UR5 ;  /* 0x0000000500007c02 */ /* 0x000fce0008000f00 */
.L_x_142:
[----:B-1----:R1:W2:Y:S02]  /*9a60*/  SYNCS.PHASECHK.TRANS64.TRYWAIT P0, [R0+URZ+0xc0], R7 ;  /* 0x0000c007000075a7 */ /* 0x0022a400080011ff */
[----:B--2---:R-:W-:Y:S05]  /*9a70*/  @!P0 NANOSLEEP.SYNCS 0x989680 ;  /* 0x009896800000895d */ /* 0x004fea0003900000 */
[----:B------:R-:W2:Y:S02]  /*9a80*/  @!P0 SYNCS.PHASECHK.TRANS64 P0, [R0+URZ+0xc0], R7 ;  /* 0x0000c007000085a7 */ /* 0x000ea400080010ff */
[----:B--2---:R-:W-:Y:S05]  /*9a90*/  @!P0 BRA `(.L_x_142) ;  /* 0xfffffffc00f08947 */ /* 0x004fea000383ffff */
[----:B------:R-:W-:Y:S05]  /*9aa0*/  BRA `(.L_x_143) ;  /* 0xffffff8c000c7947 */ /* 0x000fea000383ffff */
.L_x_42:
[----:B-1----:R1:W2:Y:S02]  /*9ab0*/  SYNCS.PHASECHK.TRANS64.TRYWAIT P1, [R0+URZ+0xb0], R5 ;  /* 0x0000b005000075a7 */ /* 0x0022a400080211ff */
[----:B--2---:R-:W-:Y:S05]  /*9ac0*/  @!P1 NANOSLEEP.SYNCS 0x989680 ;  /* 0x009896800000995d */ /* 0x004fea0003900000 */
[----:B------:R-:W2:Y:S02]  /*9ad0*/  @!P1 SYNCS.PHASECHK.TRANS64 P1, [R0+URZ+0xb0], R5 ;  /* 0x0000b005000095a7 */ /* 0x000ea400080210ff */
[----:B--2---:R-:W-:Y:S05]  /*9ae0*/  @!P1 BRA `(.L_x_42) ;  /* 0xfffffffc00f09947 */ /* 0x004fea000383ffff */
[----:B------:R-:W-:Y:S05]  /*9af0*/  BRA `(.L_x_144) ;  /* 0xffffff8c003c7947 */ /* 0x000fea000383ffff */
.L_x_45:
[----:B------:R-:W-:-:S07]  /*9b00*/  MOV R0, UR5 ;  /* 0x0000000500007c02 */ /* 0x000fce0008000f00 */
.L_x_145:
[----:B-1----:R1:W2:Y:S02]  /*9b10*/  SYNCS.PHASECHK.TRANS64.TRYWAIT P0, [R0+URZ+0xc0], R3 ;  /* 0x0000c003000075a7 */ /* 0x0022a400080011ff */
[----:B--2---:R-:W-:Y:S05]  /*9b20*/  @!P0 NANOSLEEP.SYNCS 0x989680 ;  /* 0x009896800000895d */ /* 0x004fea0003900000 */
[----:B------:R-:W2:Y:S02]  /*9b30*/  @!P0 SYNCS.PHASECHK.TRANS64 P0, [R0+URZ+0xc0], R3 ;  /* 0x0000c003000085a7 */ /* 0x000ea400080010ff */
[----:B--2---:R-:W-:Y:S05]  /*9b40*/  @!P0 BRA `(.L_x_145) ;  /* 0xfffffffc00f08947 */ /* 0x004fea000383ffff */
[----:B------:R-:W-:Y:S05]  /*9b50*/  BRA `(.L_x_44) ;  /* 0xffffff8c00907947 */ /* 0x000fea000383ffff */
.L_x_52:
[----:B-1----:R1:W2:Y:S02]  /*9b60*/  SYNCS.PHASECHK.TRANS64.TRYWAIT P1, [R0+URZ+0xb0], R5 ;  /* 0x0000b005000075a7 */ /* 0x0022a400080211ff */
[----:B--2---:R-:W-:Y:S05]  /*9b70*/  @!P1 NANOSLEEP.SYNCS 0x989680 ;  /* 0x009896800000995d */ /* 0x004fea0003900000 */
[----:B------:R-:W2:Y:S02]  /*9b80*/  @!P1 SYNCS.PHASECHK.TRANS64 P1, [R0+URZ+0xb0], R5 ;  /* 0x0000b005000095a7 */ /* 0x000ea400080210ff */
[----:B--2---:R-:W-:Y:S05]  /*9b90*/  @!P1 BRA `(.L_x_52) ;  /* 0xfffffffc00f09947 */ /* 0x004fea000383ffff */
[----:B------:R-:W-:Y:S05]  /*9ba0*/  BRA `(.L_x_146) ;  /* 0xffffff9000f07947 */ /* 0x000fea000383ffff */
.L_x_53:
[----:B------:R-:W-:-:S07]  /*9bb0*/  MOV R3, UR6 ;  /* 0x0000000600037c02 */ /* 0x000fce0008000f00 */
.L_x_147:
[----:B-1----:R1:W2:Y:S02]  /*9bc0*/  SYNCS.PHASECHK.TRANS64.TRYWAIT P0, [R3+URZ+0xe0], R0 ;  /* 0x0000e000030075a7 */ /* 0x0022a400080011ff */
[----:B--2---:R-:W-:Y:S05]  /*9bd0*/  @!P0 NANOSLEEP.SYNCS 0x989680 ;  /* 0x009896800000895d */ /* 0x004fea0003900000 */
[----:B------:R-:W2:Y:S02]  /*9be0*/  @!P0 SYNCS.PHASECHK.TRANS64 P0, [R3+URZ+0xe0], R0 ;  /* 0x0000e000030085a7 */ /* 0x000ea400080010ff */
[----:B--2---:R-:W-:Y:S05]  /*9bf0*/  @!P0 BRA `(.L_x_147) ;  /* 0xfffffffc00f08947 */ /* 0x004fea000383ffff */
[----:B------:R-:W-:Y:S05]  /*9c00*/  BRA `(.L_x_148) ;  /* 0xffffff9400287947 */ /* 0x000fea000383ffff */
.L_x_56:
[----:B------:R-:W-:Y:S07]  /*9c10*/  MOV R0, UR5 ;  /* 0x0000000500007c02 */ /* 0x000fee0008000f00 */
.L_x_149:
[----:B-1----:R1:W2:Y:S02]  /*9c20*/  SYNCS.PHASECHK.TRANS64.TRYWAIT P0, [R0+URZ], R3 ;  /* 0x00000003000075a7 */ /* 0x0022a400080011ff */
[----:B--2---:R-:W-:Y:S05]  /*9c30*/  @!P0 NANOSLEEP.SYNCS 0x989680 ;  /* 0x009896800000895d */ /* 0x004fea0003900000 */
[----:B------:R-:W2:Y:S02]  /*9c40*/  @!P0 SYNCS.PHASECHK.TRANS64 P0, [R0+URZ], R3 ;  /* 0x00000003000085a7 */ /* 0x000ea400080010ff */
[----:B--2---:R-:W-:Y:S05]  /*9c50*/  @!P0 BRA `(.L_x_149) ;  /* 0xfffffffc00f08947 */ /* 0x004fea000383ffff */
[----:B------:R-:W-:Y:S05]  /*9c60*/  BRA `(.L_x_55) ;  /* 0xffffff9400447947 */ /* 0x000fea000383ffff */
.L_x_59:
[----:B------:R-:W-:-:S07]  /*9c70*/  MOV R0, UR6 ;  /* 0x0000000600007c02 */ /* 0x000fce0008000f00 */
.L_x_150:
[----:B-1----:R1:W2:Y:S02]  /*9c80*/  SYNCS.PHASECHK.TRANS64.TRYWAIT P0, [R0+URZ], R3 ;  /* 0x00000003000075a7 */ /* 0x0022a400080011ff */
[----:B--2---:R-:W-:Y:S05]  /*9c90*/  @!P0 NANOSLEEP.SYNCS 0x989680 ;  /* 0x009896800000895d */ /* 0x004fea0003900000 */
[----:B------:R-:W2:Y:S02]  /*9ca0*/  @!P0 SYNCS.PHASECHK.TRANS64 P0, [R0+URZ], R3 ;  /* 0x00000003000085a7 */ /* 0x000ea400080010ff */
[----:B--2---:R-:W-:Y:S05]  /*9cb0*/  @!P0 BRA `(.L_x_150) ;  /* 0xfffffffc00f08947 */ /* 0x004fea000383ffff */
[----:B------:R-:W-:Y:S05]  /*9cc0*/  BRA `(.L_x_151) ;  /* 0xffffff9800087947 */ /* 0x000fea000383ffff */
.L_x_60:
[----:B------:R-:W-:-:S07]  /*9cd0*/  MOV R0, UR7 ;  /* 0x0000000700007c02 */ /* 0x000fce0008000f00 */
.L_x_152:
[----:B-1----:R1:W2:Y:S02]  /*9ce0*/  SYNCS.PHASECHK.TRANS64.TRYWAIT P0, [R0+URZ], R3 ;  /* 0x00000003000075a7 */ /* 0x0022a400080011ff */
[----:B--2---:R-:W-:Y:S05]  /*9cf0*/  @!P0 NANOSLEEP.SYNCS 0x989680 ;  /* 0x009896800000895d */ /* 0x004fea0003900000 */
[----:B------:R-:W2:Y:S02]  /*9d00*/  @!P0 SYNCS.PHASECHK.TRANS64 P0, [R0+URZ], R3 ;  /* 0x00000003000085a7 */ /* 0x000ea400080010ff */
[----:B--2---:R-:W-:Y:S05]  /*9d10*/  @!P0 BRA `(.L_x_152) ;  /* 0xfffffffc00f08947 */ /* 0x004fea000383ffff */
[----:B------:R-:W-:Y:S05]  /*9d20*/  BRA `(.L_x_153) ;  /* 0xffffff9800147947 */ /* 0x000fea000383ffff */
.L_x_65:
[----:B--2---:R2:W4:Y:S02]  /*9d30*/  SYNCS.PHASECHK.TRANS64.TRYWAIT P0, [R0+URZ+0xb0], R3 ;  /* 0x0000b003000075a7 */ /* 0x00452400080011ff */
[----:B----4-:R-:W-:Y:S05]  /*9d40*/  @!P0 NANOSLEEP.SYNCS 0x989680 ;  /* 0x009896800000895d */ /* 0x010fea0003900000 */
[----:B------:R-:W4:Y:S02]  /*9d50*/  @!P0 SYNCS.PHASECHK.TRANS64 P0, [R0+URZ+0xb0], R3 ;  /* 0x0000b003000085a7 */ /* 0x000f2400080010ff */
[----:B----4-:R-:W-:Y:S05]  /*9d60*/  @!P0 BRA `(.L_x_65) ;  /* 0xfffffffc00f08947 */ /* 0x010fea000383ffff */
[----:B------:R-:W-:Y:S05]  /*9d70*/  BRA `(.L_x_154) ;  /* 0xffffff9c00107947 */ /* 0x000fea000383ffff */
.L_x_68:
[----:B------:R-:W-:Y:S07]  /*9d80*/  MOV R0, UR4 ;  /* 0x0000000400007c02 */ /* 0x000fee0008000f00 */
.L_x_155:
[----:B--2---:R2:W3:Y:S02]  /*9d90*/  SYNCS.PHASECHK.TRANS64.TRYWAIT P0, [R0+URZ+0xa8], R3 ;  /* 0x0000a803000075a7 */ /* 0x0044e400080011ff */
[----:B---3--:R-:W-:Y:S05]  /*9da0*/  @!P0 NANOSLEEP.SYNCS 0x989680 ;  /* 0x009896800000895d */ /* 0x008fea0003900000 */
[----:B------:R-:W3:Y:S02]  /*9db0*/  @!P0 SYNCS.PHASECHK.TRANS64 P0, [R0+URZ+0xa8], R3 ;  /* 0x0000a803000085a7 */ /* 0x000ee400080010ff */
[----:B---3--:R-:W-:Y:S05]  /*9dc0*/  @!P0 BRA `(.L_x_155) ;  /* 0xfffffffc00f08947 */ /* 0x008fea000383ffff */
[----:B------:R-:W-:Y:S05]  /*9dd0*/  BRA `(.L_x_67) ;  /* 0xffffff9c00f07947 */ /* 0x000fea000383ffff */
.L_x_71:
[----:B------:R-:W-:Y:S07]  /*9de0*/  MOV R0, UR4 ;  /* 0x0000000400007c02 */ /* 0x000fee0008000f00 */
.L_x_156:
[----:B-1----:R1:W2:Y:S02]  /*9df0*/  SYNCS.PHASECHK.TRANS64.TRYWAIT P0, [R0+URZ+0x80], R11 ;  /* 0x0000800b000075a7 */ /* 0x0022a400080011ff */
[----:B--2---:R-:W-:Y:S05]  /*9e00*/  @!P0 NANOSLEEP.SYNCS 0x989680 ;  /* 0x009896800000895d */ /* 0x004fea0003900000 */
[----:B------:R-:W2:Y:S02]  /*9e10*/  @!P0 SYNCS.PHASECHK.TRANS64 P0, [R0+URZ+0x80], R11 ;  /* 0x0000800b000085a7 */ /* 0x000ea400080010ff */
[----:B--2---:R-:W-:Y:S05]  /*9e20*/  @!P0 BRA `(.L_x_156) ;  /* 0xfffffffc00f08947 */ /* 0x004fea000383ffff */
[----:B------:R-:W-:Y:S05]  /*9e30*/  BRA `(.L_x_157) ;  /* 0xffffffa000687947 */ /* 0x000fea000383ffff */
.L_x_72:
[----:B------:R-:W-:Y:S07]  /*9e40*/  MOV R0, UR4 ;  /* 0x0000000400007c02 */ /* 0x000fee0008000f00 */
.L_x_158:
[----:B-1----:R1:W2:Y:S02]  /*9e50*/  SYNCS.PHASECHK.TRANS64.TRYWAIT P0, [R0+URZ+0x88], R11 ;  /* 0x0000880b000075a7 */ /* 0x0022a400080011ff */
[----:B--2---:R-:W-:Y:S05]  /*9e60*/  @!P0 NANOSLEEP.SYNCS 0x989680 ;  /* 0x009896800000895d */ /* 0x004fea0003900000 */
[----:B------:R-:W2:Y:S02]  /*9e70*/  @!P0 SYNCS.PHASECHK.TRANS64 P0, [R0+URZ+0x88], R11 ;  /* 0x0000880b000085a7 */ /* 0x000ea400080010ff */
[----:B--2---:R-:W-:Y:S05]  /*9e80*/  @!P0 BRA `(.L_x_158) ;  /* 0xfffffffc00f08947 */ /* 0x004fea000383ffff */
[----:B------:R-:W-:Y:S05]  /*9e90*/  BRA `(.L_x_159) ;  /* 0xffffffa000f87947 */ /* 0x000fea000383ffff */
.L_x_73:
[----:B------:R-:W-:Y:S07]  /*9ea0*/  MOV R0, UR4 ;  /* 0x0000000400007c02 */ /* 0x000fee0008000f00 */
.L_x_160:
[----:B-1----:R1:W2:Y:S02]  /*9eb0*/  SYNCS.PHASECHK.TRANS64.TRYWAIT P0, [R0+URZ+0x90], R11 ;  /* 0x0000900b000075a7 */ /* 0x0022a400080011ff */
[----:B--2---:R-:W-:Y:S05]  /*9ec0*/  @!P0 NANOSLEEP.SYNCS 0x989680 ;  /* 0x009896800000895d */ /* 0x004fea0003900000 */
[----:B------:R-:W2:Y:S02]  /*9ed0*/  @!P0 SYNCS.PHASECHK.TRANS64 P0, [R0+URZ+0x90], R11 ;  /* 0x0000900b000085a7 */ /* 0x000ea400080010ff */
[----:B--2---:R-:W-:Y:S05]  /*9ee0*/  @!P0 BRA `(.L_x_160) ;  /* 0xfffffffc00f08947 */ /* 0x004fea000383ffff */
[----:B------:R-:W-:Y:S05]  /*9ef0*/  BRA `(.L_x_161) ;  /* 0xffffffa400907947 */ /* 0x000fea000383ffff */
.L_x_74:
[----:B------:R-:W-:Y:S07]  /*9f00*/  MOV R0, UR4 ;  /* 0x0000000400007c02 */ /* 0x000fee0008000f00 */
.L_x_162:
[----:B-1----:R1:W2:Y:S02]  /*9f10*/  SYNCS.PHASECHK.TRANS64.TRYWAIT P0, [R0+URZ+0x98], R11 ;  /* 0x0000980b000075a7 */ /* 0x0022a400080011ff */
[----:B--2---:R-:W-:Y:S05]  /*9f20*/  @!P0 NANOSLEEP.SYNCS 0x989680 ;  /* 0x009896800000895d */ /* 0x004fea0003900000 */
[----:B------:R-:W2:Y:S02]  /*9f30*/  @!P0 SYNCS.PHASECHK.TRANS64 P0, [R0+URZ+0x98], R11 ;  /* 0x0000980b000085a7 */ /* 0x000ea400080010ff */
[----:B--2---:R-:W-:Y:S05]  /*9f40*/  @!P0 BRA `(.L_x_162) ;  /* 0xfffffffc00f08947 */ /* 0x004fea000383ffff */
[----:B------:R-:W-:Y:S05]  /*9f50*/  BRA `(.L_x_163) ;  /* 0xffffffa800687947 */ /* 0x000fea000383ffff */
.L_x_76:
[----:B------:R-:W-:-:S07]  /*9f60*/  MOV R0, UR4 ;  /* 0x0000000400007c02 */ /* 0x000fce0008000f00 */
.L_x_164:
[----:B-1----:R1:W2:Y:S02]  /*9f70*/  SYNCS.PHASECHK.TRANS64.TRYWAIT P0, [R0+URZ+0x80], R3 ;  /* 0x00008003000075a7 */ /* 0x0022a400080011ff */
[----:B--2---:R-:W-:Y:S05]  /*9f80*/  @!P0 NANOSLEEP.SYNCS 0x989680 ;  /* 0x009896800000895d */ /* 0x004fea0003900000 */
[----:B------:R-:W2:Y:S02]  /*9f90*/  @!P0 SYNCS.PHASECHK.TRANS64 P0, [R0+URZ+0x80], R3 ;  /* 0x00008003000085a7 */ /* 0x000ea400080010ff */
[----:B--2---:R-:W-:Y:S05]  /*9fa0*/  @!P0 BRA `(.L_x_164) ;  /* 0xfffffffc00f08947 */ /* 0x004fea000383ffff */
[----:B------:R-:W-:Y:S05]  /*9fb0*/  BRA `(.L_x_165) ;  /* 0xffffffac002c7947 */ /* 0x000fea000383ffff */
.L_x_77:
[----:B-1----:R-:W-:-:S07]  /*9fc0*/  MOV R0, UR4 ;  /* 0x0000000400007c02 */ /* 0x002fce0008000f00 */
.L_x_166:
[----:B-1----:R1:W2:Y:S02]  /*9fd0*/  SYNCS.PHASECHK.TRANS64.TRYWAIT P0, [R0+URZ+0x88], R3 ;  /* 0x00008803000075a7 */ /* 0x0022a400080011ff */
[----:B--2---:R-:W-:Y:S05]  /*9fe0*/  @!P0 NANOSLEEP.SYNCS 0x989680 ;  /* 0x009896800000895d */ /* 0x004fea0003900000 */
[----:B------:R-:W2:Y:S02]  /*9ff0*/  @!P0 SYNCS.PHASECHK.TRANS64 P0, [R0+URZ+0x88], R3 ;  /* 0x00008803000085a7 */ /* 0x000ea400080010ff */
[----:B--2---:R-:W-:Y:S05]  /*a000*/  @!P0 BRA `(.L_x_166) ;  /* 0xfffffffc00f08947 */ /* 0x004fea000383ffff */
[----:B------:R-:W-:Y:S05]  /*a010*/  BRA `(.L_x_167) ;  /* 0xffffffac001c7947 */ /* 0x000fea000383ffff */
.L_x_78:
[----:B-1----:R-:W-:-:S07]  /*a020*/  MOV R0, UR4 ;  /* 0x0000000400007c02 */ /* 0x002fce0008000f00 */
.L_x_168:
[----:B-1----:R1:W2:Y:S02]  /*a030*/  SYNCS.PHASECHK.TRANS64.TRYWAIT P0, [R0+URZ+0x90], R3 ;  /* 0x00009003000075a7 */ /* 0x0022a400080011ff */
[----:B--2---:R-:W-:Y:S05]  /*a040*/  @!P0 NANOSLEEP.SYNCS 0x989680 ;  /* 0x009896800000895d */ /* 0x004fea0003900000 */
[----:B------:R-:W2:Y:S02]  /*a050*/  @!P0 SYNCS.PHASECHK.TRANS64 P0, [R0+URZ+0x90], R3 ;  /* 0x00009003000085a7 */ /* 0x000ea400080010ff */
[----:B--2---:R-:W-:Y:S05]  /*a060*/  @!P0 BRA `(.L_x_168) ;  /* 0xfffffffc00f08947 */ /* 0x004fea000383ffff */
[----:B------:R-:W-:Y:S05]  /*a070*/  BRA `(.L_x_169) ;  /* 0xffffffac000c7947 */ /* 0x000fea000383ffff */
.L_x_80:
[----:B--2---:R2:W4:Y:S02]  /*a080*/  SYNCS.PHASECHK.TRANS64.TRYWAIT P0, [R0+URZ+0xb0], R3 ;  /* 0x0000b003000075a7 */ /* 0x00452400080011ff */
[----:B----4-:R-:W-:Y:S05]  /*a090*/  @!P0 NANOSLEEP.SYNCS 0x989680 ;  /* 0x009896800000895d */ /* 0x010fea0003900000 */
[----:B------:R-:W4:Y:S02]  /*a0a0*/  @!P0 SYNCS.PHASECHK.TRANS64 P0, [R0+URZ+0xb0], R3 ;  /* 0x0000b003000085a7 */ /* 0x000f2400080010ff */
[----:B----4-:R-:W-:Y:S05]  /*a0b0*/  @!P0 BRA `(.L_x_80) ;  /* 0xfffffffc00f08947 */ /* 0x010fea000383ffff */
[----:B------:R-:W-:Y:S05]  /*a0c0*/  BRA `(.L_x_170) ;  /* 0xffffffac00d87947 */ /* 0x000fea000383ffff */
.L_x_91:
[----:B-1----:R-:W-:Y:S04]  /*a0d0*/  MOV R0, UR46 ;  /* 0x0000002e00007c02 */ /* 0x002fe80008000f00 */
[----:B------:R1:W2:Y:S03]  /*a0e0*/  SYNCS.PHASECHK.TRANS64.TRYWAIT P0, [R0+URZ+0x60], R5 ;  /* 0x00006005000075a7 */ /* 0x0002a600080011ff */
[----:B--2---:R-:W-:Y:S05]  /*a0f0*/  @!P0 NANOSLEEP.SYNCS 0x989680 ;  /* 0x009896800000895d */ /* 0x004fea0003900000 */
[----:B------:R-:W2:Y:S02]  /*a100*/  @!P0 SYNCS.PHASECHK.TRANS64 P0, [R0+URZ+0x60], R5 ;  /* 0x00006005000085a7 */ /* 0x000ea400080010ff */
[----:B--2---:R-:W-:Y:S05]  /*a110*/  @!P0 BRA `(.L_x_91) ;  /* 0xfffffffc00ec8947 */ /* 0x004fea000383ffff */
[----:B------:R-:W-:Y:S05]  /*a120*/  BRA `(.L_x_90) ;  /* 0xffffffbc001c7947 */ /* 0x000fea000383ffff */
.L_x_93:
[----:B-1----:R1:W4:Y:S02]  /*a130*/  SYNCS.PHASECHK.TRANS64.TRYWAIT P1, [R114+URZ+0xd0], R3 ;  /* 0x0000d003720075a7 */ /* 0x00232400080211ff */
[----:B----4-:R-:W-:Y:S05]  /*a140*/  @!P1 NANOSLEEP.SYNCS 0x989680 ;  /* 0x009896800000995d */ /* 0x010fea0003900000 */
[----:B------:R-:W4:Y:S02]  /*a150*/  @!P1 SYNCS.PHASECHK.TRANS64 P1, [R114+URZ+0xd0], R3 ;  /* 0x0000d003720095a7 */ /* 0x000f2400080210ff */
[----:B----4-:R-:W-:Y:S05]  /*a160*/  @!P1 BRA `(.L_x_93) ;  /* 0xfffffffc00f09947 */ /* 0x010fea000383ffff */
[----:B------:R-:W-:Y:S05]  /*a170*/  BRA `(.L_x_92) ;  /* 0xffffffbc00b47947 */ /* 0x000fea000383ffff */
.L_x_102:
[----:B-1----:R1:W3:Y:S02]  /*a180*/  SYNCS.PHASECHK.TRANS64.TRYWAIT P0, [R3+URZ+0x60], R0 ;  /* 0x00006000030075a7 */ /* 0x0022e400080011ff */
[----:B---3--:R-:W-:Y:S05]  /*a190*/  @!P0 NANOSLEEP.SYNCS 0x989680 ;  /* 0x009896800000895d */ /* 0x008fea0003900000 */
[----:B------:R-:W3:Y:S02]  /*a1a0*/  @!P0 SYNCS.PHASECHK.TRANS64 P0, [R3+URZ+0x60], R0 ;  /* 0x00006000030085a7 */ /* 0x000ee400080010ff */
[----:B---3--:R-:W-:Y:S05]  /*a1b0*/  @!P0 BRA `(.L_x_102) ;  /* 0xfffffffc00f08947 */ /* 0x008fea000383ffff */
[----:B------:R-:W-:Y:S05]  /*a1c0*/  BRA `(.L_x_101) ;  /* 0xffffffc800707947 */ /* 0x000fea000383ffff */
.L_x_110:
[----:B-1----:R1:W3:Y:S02]  /*a1d0*/  SYNCS.PHASECHK.TRANS64.TRYWAIT P0, [R3+URZ+0x60], R6 ;  /* 0x00006006030075a7 */ /* 0x0022e400080011ff */
[----:B---3--:R-:W-:Y:S05]  /*a1e0*/  @!P0 NANOSLEEP.SYNCS 0x989680 ;  /* 0x009896800000895d */ /* 0x008fea0003900000 */
[----:B------:R-:W3:Y:S02]  /*a1f0*/  @!P0 SYNCS.PHASECHK.TRANS64 P0, [R3+URZ+0x60], R6 ;  /* 0x00006006030085a7 */ /* 0x000ee400080010ff */
[----:B---3--:R-:W-:Y:S05]  /*a200*/  @!P0 BRA `(.L_x_110) ;  /* 0xfffffffc00f08947 */ /* 0x008fea000383ffff */
[----:B------:R-:W-:Y:S05]  /*a210*/  BRA `(.L_x_109) ;  /* 0xffffffd400d07947 */ /* 0x000fea000383ffff */
.L_x_118:
[----:B-1----:R1:W3:Y:S02]  /*a220*/  SYNCS.PHASECHK.TRANS64.TRYWAIT P0, [R118+URZ+0x60], R3 ;  /* 0x00006003760075a7 */ /* 0x0022e400080011ff */
[----:B---3--:R-:W-:Y:S05]  /*a230*/  @!P0 NANOSLEEP.SYNCS 0x989680 ;  /* 0x009896800000895d */ /* 0x008fea0003900000 */
[----:B------:R-:W3:Y:S02]  /*a240*/  @!P0 SYNCS.PHASECHK.TRANS64 P0, [R118+URZ+0x60], R3 ;  /* 0x00006003760085a7 */ /* 0x000ee400080010ff */
[----:B---3--:R-:W-:Y:S05]  /*a250*/  @!P0 BRA `(.L_x_118) ;  /* 0xfffffffc00f08947 */ /* 0x008fea000383ffff */
[----:B------:R-:W-:Y:S05]  /*a260*/  BRA `(.L_x_117) ;  /* 0xffffffe400307947 */ /* 0x000fea000383ffff */
        .weak           $__internal_0_$__cuda_sm10x_tcgen05_guardrail_trap_col_being_dealloced_not_returned_by_alloc
        .type           $__internal_0_$__cuda_sm10x_tcgen05_guardrail_trap_col_being_dealloced_not_returned_by_alloc,@function
        .size           $__internal_0_$__cuda_sm10x_tcgen05_guardrail_trap_col_being_dealloced_not_returned_by_alloc,($__internal_1_$__cuda_sm10x_tcgen05_guardrail_trap_phase_invalid_during_alloc - $__internal_0_$__cuda_sm10x_tcgen05_guardrail_trap_col_being_dealloced_not_returned_by_alloc)
$__internal_0_$__cuda_sm10x_tcgen05_guardrail_trap_col_being_dealloced_not_returned_by_alloc:
[----:B------:R-:W-:Y:S05]  /*a270*/  BPT.TRAP 0x1 ;  /* 0x000000040000795c */ /* 0x000fea0000300000 */
[----:B------:R-:W-:-:S04]  /*a280*/  HFMA2 R3, -RZ, RZ, 0, 0 ;  /* 0x00000000ff037431 */ /* 0x000fc800000001ff */
[----:B------:R-:W-:Y:S05]  /*a290*/  RET.REL.NODEC R2 `(_ZN7cutlass13device_kernelINS_4gemm6kernel13GemmUniversalIN4cute5tupleIJiiiiEEENS1_10collective13CollectiveMmaINS1_41MainloopSm100TmaUmmaWarpSpecializedSparseILi6ELi2ELi2ENS5_IJNS4_1CILi1EEENSA_ILi2EEESB_EEEEENS5_IJNSA_ILi128EEESF_SF_EEEaNS5_IJNS4_6LayoutINS5_IJiNS5_IJSC_iEEEiEEENS5_IJlNS5_IJSB_SC_EEElEEEEENSH_INS5_IJNS5_IJSF_iEEESN_iEEENS5_IJNS5_IJSF_NSA_ILi16384EEEEEENS5_IJSB_lEEElEEEEEEEEaNS5_IJlSB_lEEENS4_8TiledMMAINS4_8MMA_AtomIJNS4_22SM100_MMA_S8_SS_SPARSEIaaiLi128ELi128ELNS4_4UMMA5MajorE0ELS10_0ELNSZ_8SaturateE0EEEEEENSH_INS5_IJSB_SB_SB_EEENS5_IJNSA_ILi0EEES15_S15_EEEEENS5_IJNS4_10UnderscoreES18_S18_EEEEENS4_23SM90_TMA_LOAD_MULTICASTENS4_14ComposedLayoutINS4_7SwizzleILi2ELi4ELi3EEENS4_25smem_sparse_ptr_flag_bitsILi2ELi8EEENSH_INS5_IJNS5_IJSB_NSA_ILi8EEEEEENS5_IJSC_NSA_ILi64EEEEEEEEENS5_IJNS5_IJS15_SF_EEESK_EEEEEEEvNS4_8identityENS4_13SM90_TMA_LOADENS1C_INS1D_ILi3ELi4ELi3EEENS4_18smem_ptr_flag_bitsILi8EEENSH_INS5_IJS1H_SF_EEENS5_IJSF_SB_EEEEEEEvS1Q_EENS_8epilogue10collective18CollectiveEpilogueINS20_23Sm100TmaWarpSpecializedILi4ELi2ELi32ELb1ELb0EEEJSG_NS5_IJNSH_ISF_SB_EENSH_INSA_ILi32EEESB_EEEEEiNS5_IJSB_llEEEiS29_NS20_6fusion15FusionCallbacksIS24_NS2A_17LinearCombinationIiiiiLNS_15FloatRoundStyleE2EEESG_S28_JEEENS4_5SM1004TMEM4LOAD26SM100_TMEM_LOAD_32dp32b32xES1R_NS1C_INS1D_ILi2ELi5ELi2EEENS1T_ILi32EEENSH_INS5_IJS26_NSA_ILi4EEEEEENS5_IJSB_S26_EEEEEEENS4_39AutoVectorizingCopyWithAssumedAlignmentILi128EEENS4_14SM90_TMA_STOREES2Q_S2S_S2S_EEEvvEEEEvNT_6ParamsE) ;  /* 0xffffff5c02587950 */ /* 0x000fea0003c3ffff */
        .weak           $__internal_1_$__cuda_sm10x_tcgen05_guardrail_trap_phase_invalid_during_alloc
        .type           $__internal_1_$__cuda_sm10x_tcgen05_guardrail_trap_phase_invalid_during_alloc,@function
        .size           $__internal_1_$__cuda_sm10x_tcgen05_guardrail_trap_phase_invalid_during_alloc,($__internal_2_$__cuda_sm10x_tcgen05_guardrail_trap_unallocated_columns_being_dealloced - $__internal_1_$__cuda_sm10x_tcgen05_guardrail_trap_phase_invalid_during_alloc)
$__internal_1_$__cuda_sm10x_tcgen05_guardrail_trap_phase_invalid_during_alloc:
[----:B------:R-:W-:Y:S05]  /*a2a0*/  BPT.TRAP 0x1 ;  /* 0x000000040000795c */ /* 0x000fea0000300000 */
[----:B------:R-:W-:-:S04]  /*a2b0*/  MOV R3, 0x0 ;  /* 0x0000000000037802 */ /* 0x000fc80000000f00 */
[----:B------:R-:W-:Y:S05]  /*a2c0*/  RET.REL.NODEC R2 `(_ZN7cutlass13device_kernelINS_4gemm6kernel13GemmUniversalIN4cute5tupleIJiiiiEEENS1_10collective13CollectiveMmaINS1_41MainloopSm100TmaUmmaWarpSpecializedSparseILi6ELi2ELi2ENS5_IJNS4_1CILi1EEENSA_ILi2EEESB_EEEEENS5_IJNSA_ILi128EEESF_SF_EEEaNS5_IJNS4_6LayoutINS5_IJiNS5_IJSC_iEEEiEEENS5_IJlNS5_IJSB_SC_EEElEEEEENSH_INS5_IJNS5_IJSF_iEEESN_iEEENS5_IJNS5_IJSF_NSA_ILi16384EEEEEENS5_IJSB_lEEElEEEEEEEEaNS5_IJlSB_lEEENS4_8TiledMMAINS4_8MMA_AtomIJNS4_22SM100_MMA_S8_SS_SPARSEIaaiLi128ELi128ELNS4_4UMMA5MajorE0ELS10_0ELNSZ_8SaturateE0EEEEEENSH_INS5_IJSB_SB_SB_EEENS5_IJNSA_ILi0EEES15_S15_EEEEENS5_IJNS4_10UnderscoreES18_S18_EEEEENS4_23SM90_TMA_LOAD_MULTICASTENS4_14ComposedLayoutINS4_7SwizzleILi2ELi4ELi3EEENS4_25smem_sparse_ptr_flag_bitsILi2ELi8EEENSH_INS5_IJNS5_IJSB_NSA_ILi8EEEEEENS5_IJSC_NSA_ILi64EEEEEEEEENS5_IJNS5_IJS15_SF_EEESK_EEEEEEEvNS4_8identityENS4_13SM90_TMA_LOADENS1C_INS1D_ILi3ELi4ELi3EEENS4_18smem_ptr_flag_bitsILi8EEENSH_INS5_IJS1H_SF_EEENS5_IJSF_SB_EEEEEEEvS1Q_EENS_8epilogue10collective18CollectiveEpilogueINS20_23Sm100TmaWarpSpecializedILi4ELi2ELi32ELb1ELb0EEEJSG_NS5_IJNSH_ISF_SB_EENSH_INSA_ILi32EEESB_EEEEEiNS5_IJSB_llEEEiS29_NS20_6fusion15FusionCallbacksIS24_NS2A_17LinearCombinationIiiiiLNS_15FloatRoundStyleE2EEESG_S28_JEEENS4_5SM1004TMEM4LOAD26SM100_TMEM_LOAD_32dp32b32xES1R_NS1C_INS1D_ILi2ELi5ELi2EEENS1T_ILi32EEENSH_INS5_IJS26_NSA_ILi4EEEEEENS5_IJSB_S26_EEEEEEENS4_39AutoVectorizingCopyWithAssumedAlignmentILi128EEENS4_14SM90_TMA_STOREES2Q_S2S_S2S_EEEvvEEEEvNT_6ParamsE) ;  /* 0xffffff5c024c7950 */ /* 0x000fea0003c3ffff */
        .weak           $__internal_2_$__cuda_sm10x_tcgen05_guardrail_trap_unallocated_columns_being_dealloced
        .type           $__internal_2_$__cuda_sm10x_tcgen05_guardrail_trap_unallocated_columns_being_dealloced,@function
        .size           $__internal_2_$__cuda_sm10x_tcgen05_guardrail_trap_unallocated_columns_being_dealloced,(.L_x_172 - $__internal_2_$__cuda_sm10x_tcgen05_guardrail_trap_unallocated_columns_being_dealloced)
$__internal_2_$__cuda_sm10x_tcgen05_guardrail_trap_unallocated_columns_being_dealloced:
[----:B------:R-:W-:Y:S05]  /*a2d0*/  BPT.TRAP 0x1 ;  /* 0x000000040000795c */ /* 0x000fea0000300000 */
[----:B------:R-:W-:-:S04]  /*a2e0*/  HFMA2 R3, -RZ, RZ, 0, 0 ;  /* 0x00000000ff037431 */ /* 0x000fc800000001ff */
[----:B------:R-:W-:Y:S05]  /*a2f0*/  RET.REL.NODEC R2 `(_ZN7cutlass13device_kernelINS_4gemm6kernel13GemmUniversalIN4cute5tupleIJiiiiEEENS1_10collective13CollectiveMmaINS1_41MainloopSm100TmaUmmaWarpSpecializedSparseILi6ELi2ELi2ENS5_IJNS4_1CILi1EEENSA_ILi2EEESB_EEEEENS5_IJNSA_ILi128EEESF_SF_EEEaNS5_IJNS4_6LayoutINS5_IJiNS5_IJSC_iEEEiEEENS5_IJlNS5_IJSB_SC_EEElEEEEENSH_INS5_IJNS5_IJSF_iEEESN_iEEENS5_IJNS5_IJSF_NSA_ILi16384EEEEEENS5_IJSB_lEEElEEEEEEEEaNS5_IJlSB_lEEENS4_8TiledMMAINS4_8MMA_AtomIJNS4_22SM100_MMA_S8_SS_SPARSEIaaiLi128ELi128ELNS4_4UMMA5MajorE0ELS10_0ELNSZ_8SaturateE0EEEEEENSH_INS5_IJSB_SB_SB_EEENS5_IJNSA_ILi0EEES15_S15_EEEEENS5_IJNS4_10UnderscoreES18_S18_EEEEENS4_23SM90_TMA_LOAD_MULTICASTENS4_14ComposedLayoutINS4_7SwizzleILi2ELi4ELi3EEENS4_25smem_sparse_ptr_flag_bitsILi2ELi8EEENSH_INS5_IJNS5_IJSB_NSA_ILi8EEEEEENS5_IJSC_NSA_ILi64EEEEEEEEENS5_IJNS5_IJS15_SF_EEESK_EEEEEEEvNS4_8identityENS4_13SM90_TMA_LOADENS1C_INS1D_ILi3ELi4ELi3EEENS4_18smem_ptr_flag_bitsILi8EEENSH_INS5_IJS1H_SF_EEENS5_IJSF_SB_EEEEEEEvS1Q_EENS_8epilogue10collective18CollectiveEpilogueINS20_23Sm100TmaWarpSpecializedILi4ELi2ELi32ELb1ELb0EEEJSG_NS5_IJNSH_ISF_SB_EENSH_INSA_ILi32EEESB_EEEEEiNS5_IJSB_llEEEiS29_NS20_6fusion15FusionCallbacksIS24_NS2A_17LinearCombinationIiiiiLNS_15FloatRoundStyleE2EEESG_S28_JEEENS4_5SM1004TMEM4LOAD26SM100_TMEM_LOAD_32dp32b32xES1R_NS1C_INS1D_ILi2ELi5ELi2EEENS1T_ILi32EEENSH_INS5_IJS26_NSA_ILi4EEEEEENS5_IJSB_S26_EEEEEEENS4_39AutoVectorizingCopyWithAssumedAlignmentILi128EEENS4_14SM90_TMA_STOREES2Q_S2S_S2S_EEEvvEEEEvNT_6ParamsE) ;  /* 0xffffff5c02407950 */ /* 0x000fea0003c3ffff */
.L_x_171:
[----:B------:R-:W-:-:S00]  /*a300*/  BRA `(.L_x_171) ;  /* 0xfffffffc00fc7947 */ /* 0x000fc0000383ffff */
[----:B------:R-:W-:-:S00]  /*a310*/  NOP ;  /* 0x0000000000007918 */ /* 0x000fc00000000000 */
        /* <DEDUP_REMOVED lines=14> */
.L_x_172:


//--------------------- .nv.global.init           --------------------------
	.section	.nv.global.init,"aw",@progbits
.nv.global.init:
	.type		$str$27,@object
	.size		$str$27,($str$28 - $str$27)
$str$27:
        /*0000*/ 	.byte	0x28, 0x61, 0x64, 0x64, 0x72, 0x65, 0x73, 0x73, 0x20, 0x26, 0x20, 0x6d, 0x61, 0x73, 0x6b, 0x29
        /*0010*/ 	.byte	0x20, 0x3d, 0x3d, 0x20, 0x30, 0x00
	.type		$str$28,@object
	.size		$str$28,($str$26 - $str$28)
$str$28:
        /*0016*/ 	.byte	0x2f, 0x74, 0x6d, 0x70, 0x2f, 0x63, 0x75, 0x74, 0x6c, 0x61, 0x73, 0x73, 0x5f, 0x73, 0x77, 0x65
        /*0026*/ 	.byte	0x65, 0x70, 0x5f, 0x73, 0x72, 0x63, 0x2f, 0x69, 0x6e, 0x63, 0x6c, 0x75, 0x64, 0x65, 0x2f, 0x63
        /*0036*/ 	.byte	0x75, 0x74, 0x65, 0x2f, 0x70, 0x6f, 0x69, 0x6e, 0x74, 0x65, 0x72, 0x5f, 0x66, 0x6c, 0x61, 0x67
        /*0046*/ 	.byte	0x67, 0x65, 0x64, 0x2e, 0x68, 0x70, 0x70, 0x00
	.type		$str$26,@object
	.size		$str$26,($str$25 - $str$26)
$str$26:
        /*004e*/ 	.byte	0x2f, 0x74, 0x6d, 0x70, 0x2f, 0x63, 0x75, 0x74, 0x6c, 0x61, 0x73, 0x73, 0x5f, 0x73, 0x77, 0x65
        /*005e*/ 	.byte	0x65, 0x70, 0x5f, 0x73, 0x72, 0x63, 0x2f, 0x69, 0x6e, 0x63, 0x6c, 0x75, 0x64, 0x65, 0x2f, 0x63
        /*006e*/ 	.byte	0x75, 0x74, 0x65, 0x2f, 0x61, 0x74, 0x6f, 0x6d, 0x2f, 0x63, 0x6f, 0x70, 0x79, 0x5f, 0x74, 0x72
        /*007e*/ 	.byte	0x61, 0x69, 0x74, 0x73, 0x5f, 0x73, 0x6d, 0x31, 0x30, 0x30, 0x2e, 0x68, 0x70, 0x70, 0x00
	.type		$str$25,@object
	.size		$str$25,(__unnamed_1 - $str$25)
$str$25:
        /*008d*/ 	.byte	0x28, 0x28, 0x75, 0x69, 0x6e, 0x74, 0x33, 0x32, 0x5f, 0x74, 0x28, 0x74, 0x68, 0x72, 0x65, 0x61
        /*009d*/ 	.byte	0x64, 0x49, 0x64, 0x78, 0x2e, 0x78, 0x29, 0x20, 0x2f, 0x20, 0x33, 0x32, 0x29, 0x20, 0x25, 0x20
        /*00ad*/ 	.byte	0x34, 0x29, 0x20, 0x3d, 0x3d, 0x20, 0x28, 0x28, 0x28, 0x74, 0x6d, 0x65, 0x6d, 0x5f, 0x61, 0x64
        /*00bd*/ 	.byte	0x64, 0x72, 0x20, 0x3e, 0x3e, 0x20, 0x31, 0x36, 0x29, 0x20, 0x2f, 0x20, 0x33, 0x32, 0x29, 0x20
        /*00cd*/ 	.byte	0x25, 0x20, 0x34, 0x29, 0x00
	.type		__unnamed_1,@object
	.size		__unnamed_1,(__unnamed_2 - __unnamed_1)
__unnamed_1:
        /*00d2*/ 	.byte	0x61, 0x75, 0x74, 0x6f, 0x20, 0x63, 0x75, 0x74, 0x65, 0x3a, 0x3a, 0x61, 0x73, 0x5f, 0x70, 0x6f
        /* <DEDUP_REMOVED lines=24> */
        /*0262*/ 	.byte	0x3e, 0x5d, 0x00
	.type		__unnamed_2,@object
	.size		__unnamed_2,(.L_2 - __unnamed_2)
__unnamed_2:
        /* <DEDUP_REMOVED lines=42> */
        /*0505*/ 	.byte	0x3e, 0x3e, 0x3e, 0x3e, 0x5d, 0x00
.L_2:


//--------------------- .nv.shared._ZN7cutlass13device_kernelINS_4gemm6kernel13GemmUniversalIN4cute5tupleIJiiiiEEENS1_10collective13CollectiveMmaINS1_41MainloopSm100TmaUmmaWarpSpecializedSparseILi6ELi2ELi2ENS5_IJNS4_1CILi1EEENSA_ILi2EEESB_EEEEENS5_IJNSA_ILi128EEESF_SF_EEEaNS5_IJNS4_6LayoutINS5_IJiNS5_IJSC_iEEEiEEENS5_IJlNS5_IJSB_SC_EEElEEEEENSH_INS5_IJNS5_IJSF_iEEESN_iEEENS5_IJNS5_IJSF_NSA_ILi16384EEEEEENS5_IJSB_lEEElEEEEEEEEaNS5_IJlSB_lEEENS4_8TiledMMAINS4_8MMA_AtomIJNS4_22SM100_MMA_S8_SS_SPARSEIaaiLi128ELi128ELNS4_4UMMA5MajorE0ELS10_0ELNSZ_8SaturateE0EEEEEENSH_INS5_IJSB_SB_SB_EEENS5_IJNSA_ILi0EEES15_S15_EEEEENS5_IJNS4_10UnderscoreES18_S18_EEEEENS4_23SM90_TMA_LOAD_MULTICASTENS4_14ComposedLayoutINS4_7SwizzleILi2ELi4ELi3EEENS4_25smem_sparse_ptr_flag_bitsILi2ELi8EEENSH_INS5_IJNS5_IJSB_NSA_ILi8EEEEEENS5_IJSC_NSA_ILi64EEEEEEEEENS5_IJNS5_IJS15_SF_EEESK_EEEEEEEvNS4_8identityENS4_13SM90_TMA_LOADENS1C_INS1D_ILi3ELi4ELi3EEENS4_18smem_ptr_flag_bitsILi8EEENSH_INS5_IJS1H_SF_EEENS5_IJSF_SB_EEEEEEEvS1Q_EENS_8epilogue10collective18CollectiveEpilogueINS20_23Sm100TmaWarpSpecializedILi4ELi2ELi32ELb1ELb0EEEJSG_NS5_IJNSH_ISF_SB_EENSH_INSA_ILi32EEESB_EEEEEiNS5_IJSB_llEEEiS29_NS20_6fusion15FusionCallbacksIS24_NS2A_17LinearCombinationIiiiiLNS_15FloatRoundStyleE2EEESG_S28_JEEENS4_5SM1004TMEM4LOAD26SM100_TMEM_LOAD_32dp32b32xES1R_NS1C_INS1D_ILi2ELi5ELi2EEENS1T_ILi32EEENSH_INS5_IJS26_NSA_ILi4EEEEEENS5_IJSB_S26_EEEEEEENS4_39AutoVectorizingCopyWithAssumedAlignmentILi128EEENS4_14SM90_TMA_STOREES2Q_S2S_S2S_EEEvvEEEEvNT_6ParamsE --------------------------
	.section	.nv.shared._ZN7cutlass13device_kernelINS_4gemm6kernel13GemmUniversalIN4cute5tupleIJiiiiEEENS1_10collective13CollectiveMmaINS1_41MainloopSm100TmaUmmaWarpSpecializedSparseILi6ELi2ELi2ENS5_IJNS4_1CILi1EEENSA_ILi2EEESB_EEEEENS5_IJNSA_ILi128EEESF_SF_EEEaNS5_IJNS4_6LayoutINS5_IJiNS5_IJSC_iEEEiEEENS5_IJlNS5_IJSB_SC_EEElEEEEENSH_INS5_IJNS5_IJSF_iEEESN_iEEENS5_IJNS5_IJSF_NSA_ILi16384EEEEEENS5_IJSB_lEEElEEEEEEEEaNS5_IJlSB_lEEENS4_8TiledMMAINS4_8MMA_AtomIJNS4_22SM100_MMA_S8_SS_SPARSEIaaiLi128ELi128ELNS4_4UMMA5MajorE0ELS10_0ELNSZ_8SaturateE0EEEEEENSH_INS5_IJSB_SB_SB_EEENS5_IJNSA_ILi0EEES15_S15_EEEEENS5_IJNS4_10UnderscoreES18_S18_EEEEENS4_23SM90_TMA_LOAD_MULTICASTENS4_14ComposedLayoutINS4_7SwizzleILi2ELi4ELi3EEENS4_25smem_sparse_ptr_flag_bitsILi2ELi8EEENSH_INS5_IJNS5_IJSB_NSA_ILi8EEEEEENS5_IJSC_NSA_ILi64EEEEEEEEENS5_IJNS5_IJS15_SF_EEESK_EEEEEEEvNS4_8identityENS4_13SM90_TMA_LOADENS1C_INS1D_ILi3ELi4ELi3EEENS4_18smem_ptr_flag_bitsILi8EEENSH_INS5_IJS1H_SF_EEENS5_IJSF_SB_EEEEEEEvS1Q_EENS_8epilogue10collective18CollectiveEpilogueINS20_23Sm100TmaWarpSpecializedILi4ELi2ELi32ELb1ELb0EEEJSG_NS5_IJNSH_ISF_SB_EENSH_INSA_ILi32EEESB_EEEEEiNS5_IJSB_llEEEiS29_NS20_6fusion15FusionCallbacksIS24_NS2A_17LinearCombinationIiiiiLNS_15FloatRoundStyleE2EEESG_S28_JEEENS4_5SM1004TMEM4LOAD26SM100_TMEM_LOAD_32dp32b32xES1R_NS1C_INS1D_ILi2ELi5ELi2EEENS1T_ILi32EEENSH_INS5_IJS26_NSA_ILi4EEEEEENS5_IJSB_S26_EEEEEEENS4_39AutoVectorizingCopyWithAssumedAlignmentILi128EEENS4_14SM90_TMA_STOREES2Q_S2S_S2S_EEEvvEEEEvNT_6ParamsE,"aw",@nobits
	.sectionflags	@""
	.align	16
	.zero		1024


//--------------------- .nv.shared.reserved.0     --------------------------
	.section	.nv.shared.reserved.0,"aw",@nobits
	.weak		__nv_reservedSMEM_offset_0_alias
	.size		__nv_reservedSMEM_offset_0_alias, 0, 64
	.other		__nv_reservedSMEM_offset_0_alias,@"STO_CUDA_RESERVED_SHARED STV_DEFAULT"
__nv_reservedSMEM_offset_0_alias:
	.zero		0
.nv.shared.reserved.0:
	.zero		64
	.weak		__nv_reservedSMEM_tcgen05_partition
	.type		__nv_reservedSMEM_tcgen05_partition,@object
	.size		__nv_reservedSMEM_tcgen05_partition,(.L_0 - __nv_reservedSMEM_tcgen05_partition)
__nv_reservedSMEM_tcgen05_partition:
	.zero		32
.L_0:


//--------------------- .nv.global                --------------------------
	.section	.nv.global,"aw",@nobits
.nv.global:
	.type		_ZN39_INTERNAL_1cfc79f2_4_k_cu_bc22e790_29644cute1_E,@object
	.size		_ZN39_INTERNAL_1cfc79f2_4_k_cu_bc22e790_29644cute1_E,(_ZN39_INTERNAL_1cfc79f2_4_k_cu_bc22e790_29644cuda3std3__45__cpo6cbeginE - _ZN39_INTERNAL_1cfc79f2_4_k_cu_bc22e790_29644cute1_E)
_ZN39_INTERNAL_1cfc79f2_4_k_cu_bc22e790_29644cute1_E:
	.zero		1
	.type		_ZN39_INTERNAL_1cfc79f2_4_k_cu_bc22e790_29644cuda3std3__45__cpo6cbeginE,@object
	.size		_ZN39_INTERNAL_1cfc79f2_4_k_cu_bc22e790_29644cuda3std3__45__cpo6cbeginE,(_ZN39_INTERNAL_1cfc79f2_4_k_cu_bc22e790_29644cuda3std3__48in_placeE - _ZN39_INTERNAL_1cfc79f2_4_k_cu_bc22e790_29644cuda3std3__45__cpo6cbeginE)
_ZN39_INTERNAL_1cfc79f2_4_k_cu_bc22e790_29644cuda3std3__45__cpo6cbeginE:
	.zero		1
	.type		_ZN39_INTERNAL_1cfc79f2_4_k_cu_bc22e790_29644cuda3std3__48in_placeE,@object
	.size		_ZN39_INTERNAL_1cfc79f2_4_k_cu_bc22e790_29644cuda3std3__48in_placeE,(_ZN39_INTERNAL_1cfc79f2_4_k_cu_bc22e790_29644cuda3std6ranges3__45__cpo9iter_moveE - _ZN39_INTERNAL_1cfc79f2_4_k_cu_bc22e790_29644cuda3std3__48in_placeE)
_ZN39_INTERNAL_1cfc79f2_4_k_cu_bc22e790_29644cuda3std3__48in_placeE:
	.zero		1
	.type		_ZN39_INTERNAL_1cfc79f2_4_k_cu_bc22e790_29644cuda3std6ranges3__45__cpo9iter_moveE,@object
	.size		_ZN39_INTERNAL_1cfc79f2_4_k_cu_bc22e790_29644cuda3std6ranges3__45__cpo9iter_moveE,(_ZN39_INTERNAL_1cfc79f2_4_k_cu_bc22e790_29644cuda3std3__45__cpo5beginE - _ZN39_INTERNAL_1cfc79f2_4_k_cu_bc22e790_29644cuda3std6ranges3__45__cpo9iter_moveE)
_ZN39_INTERNAL_1cfc79f2_4_k_cu_bc22e790_29644cuda3std6ranges3__45__cpo9iter_moveE:
	.zero		1
	.type		_ZN39_INTERNAL_1cfc79f2_4_k_cu_bc22e790_29644cuda3std3__45__cpo5beginE,@object
	.size		_ZN39_INTERNAL_1cfc79f2_4_k_cu_bc22e790_29644cuda3std3__45__cpo5beginE,(_ZN39_INTERNAL_1cfc79f2_4_k_cu_bc22e790_29644cuda3std3__441_GLOBAL__N__1cfc79f2_4_k_cu_bc22e790_29646ignoreE - _ZN39_INTERNAL_1cfc79f2_4_k_cu_bc22e790_29644cuda3std3__45__cpo5beginE)
_ZN39_INTERNAL_1cfc79f2_4_k_cu_bc22e790_29644cuda3std3__45__cpo5beginE:
	.zero		1
	.type		_ZN39_INTERNAL_1cfc79f2_4_k_cu_bc22e790_29644cuda3std3__441_GLOBAL__N__1cfc79f2_4_k_cu_bc22e790_29646ignoreE,@object
	.size		_ZN39_INTERNAL_1cfc79f2_4_k_cu_bc22e790_29644cuda3std3__441_GLOBAL__N__1cfc79f2_4_k_cu_bc22e790_29646ignoreE,(_ZN39_INTERNAL_1cfc79f2_4_k_cu_bc22e790_29644cute7productE - _ZN39_INTERNAL_1cfc79f2_4_k_cu_bc22e790_29644cuda3std3__441_GLOBAL__N__1cfc79f2_4_k_cu_bc22e790_29646ignoreE)
_ZN39_INTERNAL_1cfc79f2_4_k_cu_bc22e790_29644cuda3std3__441_GLOBAL__N__1cfc79f2_4_k_cu_bc22e790_29646ignoreE:
	.zero		1
	.type		_ZN39_INTERNAL_1cfc79f2_4_k_cu_bc22e790_29644cute7productE,@object
	.size		_ZN39_INTERNAL_1cfc79f2_4_k_cu_bc22e790_29644cute7productE,(_ZN39_INTERNAL_1cfc79f2_4_k_cu_bc22e790_29644cuda3std3__45__cpo3endE - _ZN39_INTERNAL_1cfc79f2_4_k_cu_bc22e790_29644cute7productE)
_ZN39_INTERNAL_1cfc79f2_4_k_cu_bc22e790_29644cute7productE:
	.zero		1
	.type		_ZN39_INTERNAL_1cfc79f2_4_k_cu_bc22e790_29644cuda3std3__45__cpo3endE,@object
	.size		_ZN39_INTERNAL_1cfc79f2_4_k_cu_bc22e790_29644cuda3std3__45__cpo3endE,(_ZN39_INTERNAL_1cfc79f2_4_k_cu_bc22e790_29644cuda3std3__419piecewise_constructE - _ZN39_INTERNAL_1cfc79f2_4_k_cu_bc22e790_29644cuda3std3__45__cpo3endE)
_ZN39_INTERNAL_1cfc79f2_4_k_cu_bc22e790_29644cuda3std3__45__cpo3endE:
	.zero		1
	.type		_ZN39_INTERNAL_1cfc79f2_4_k_cu_bc22e790_29644cuda3std3__419piecewise_constructE,@object
	.size		_ZN39_INTERNAL_1cfc79f2_4_k_cu_bc22e790_29644cuda3std3__419piecewise_constructE,(_ZN39_INTERNAL_1cfc79f2_4_k_cu_bc22e790_29644cuda3std3__45__cpo4cendE - _ZN39_INTERNAL_1cfc79f2_4_k_cu_bc22e790_29644cuda3std3__419piecewise_constructE)
_ZN39_INTERNAL_1cfc79f2_4_k_cu_bc22e790_29644cuda3std3__419piecewise_constructE:
	.zero		1
	.type		_ZN39_INTERNAL_1cfc79f2_4_k_cu_bc22e790_29644cuda3std3__45__cpo4cendE,@object
	.size		_ZN39_INTERNAL_1cfc79f2_4_k_cu_bc22e790_29644cuda3std3__45__cpo4cendE,(_ZN39_INTERNAL_1cfc79f2_4_k_cu_bc22e790_29644cuda3std6ranges3__45__cpo4swapE - _ZN39_INTERNAL_1cfc79f2_4_k_cu_bc22e790_29644cuda3std3__45__cpo4cendE)
_ZN39_INTERNAL_1cfc79f2_4_k_cu_bc22e790_29644cuda3std3__45__cpo4cendE:
	.zero		1
	.type		_ZN39_INTERNAL_1cfc79f2_4_k_cu_bc22e790_29644cuda3std6ranges3__45__cpo4swapE,@object
	.size		_ZN39_INTERNAL_1cfc79f2_4_k_cu_bc22e790_29644cuda3std6ranges3__45__cpo4swapE,(.L_10 - _ZN39_INTERNAL_1cfc79f2_4_k_cu_bc22e790_29644cuda3std6ranges3__45__cpo4swapE)
_ZN39_INTERNAL_1cfc79f2_4_k_cu_bc22e790_29644cuda3std6ranges3__45__cpo4swapE:
	.zero		1
.L_10:


//--------------------- .nv.constant0._ZN7cutlass13device_kernelINS_4gemm6kernel13GemmUniversalIN4cute5tupleIJiiiiEEENS1_10collective13CollectiveMmaINS1_41MainloopSm100TmaUmmaWarpSpecializedSparseILi6ELi2ELi2ENS5_IJNS4_1CILi1EEENSA_ILi2EEESB_EEEEENS5_IJNSA_ILi128EEESF_SF_EEEaNS5_IJNS4_6LayoutINS5_IJiNS5_IJSC_iEEEiEEENS5_IJlNS5_IJSB_SC_EEElEEEEENSH_INS5_IJNS5_IJSF_iEEESN_iEEENS5_IJNS5_IJSF_NSA_ILi16384EEEEEENS5_IJSB_lEEElEEEEEEEEaNS5_IJlSB_lEEENS4_8TiledMMAINS4_8MMA_AtomIJNS4_22SM100_MMA_S8_SS_SPARSEIaaiLi128ELi128ELNS4_4UMMA5MajorE0ELS10_0ELNSZ_8SaturateE0EEEEEENSH_INS5_IJSB_SB_SB_EEENS5_IJNSA_ILi0EEES15_S15_EEEEENS5_IJNS4_10UnderscoreES18_S18_EEEEENS4_23SM90_TMA_LOAD_MULTICASTENS4_14ComposedLayoutINS4_7SwizzleILi2ELi4ELi3EEENS4_25smem_sparse_ptr_flag_bitsILi2ELi8EEENSH_INS5_IJNS5_IJSB_NSA_ILi8EEEEEENS5_IJSC_NSA_ILi64EEEEEEEEENS5_IJNS5_IJS15_SF_EEESK_EEEEEEEvNS4_8identityENS4_13SM90_TMA_LOADENS1C_INS1D_ILi3ELi4ELi3EEENS4_18smem_ptr_flag_bitsILi8EEENSH_INS5_IJS1H_SF_EEENS5_IJSF_SB_EEEEEEEvS1Q_EENS_8epilogue10collective18CollectiveEpilogueINS20_23Sm100TmaWarpSpecializedILi4ELi2ELi32ELb1ELb0EEEJSG_NS5_IJNSH_ISF_SB_EENSH_INSA_ILi32EEESB_EEEEEiNS5_IJSB_llEEEiS29_NS20_6fusion15FusionCallbacksIS24_NS2A_17LinearCombinationIiiiiLNS_15FloatRoundStyleE2EEESG_S28_JEEENS4_5SM1004TMEM4LOAD26SM100_TMEM_LOAD_32dp32b32xES1R_NS1C_INS1D_ILi2ELi5ELi2EEENS1T_ILi32EEENSH_INS5_IJS26_NSA_ILi4EEEEEENS5_IJSB_S26_EEEEEEENS4_39AutoVectorizingCopyWithAssumedAlignmentILi128EEENS4_14SM90_TMA_STOREES2Q_S2S_S2S_EEEvvEEEEvNT_6ParamsE --------------------------
	.section	.nv.constant0._ZN7cutlass13device_kernelINS_4gemm6kernel13GemmUniversalIN4cute5tupleIJiiiiEEENS1_10collective13CollectiveMmaINS1_41MainloopSm100TmaUmmaWarpSpecializedSparseILi6ELi2ELi2ENS5_IJNS4_1CILi1EEENSA_ILi2EEESB_EEEEENS5_IJNSA_ILi128EEESF_SF_EEEaNS5_IJNS4_6LayoutINS5_IJiNS5_IJSC_iEEEiEEENS5_IJlNS5_IJSB_SC_EEElEEEEENSH_INS5_IJNS5_IJSF_iEEESN_iEEENS5_IJNS5_IJSF_NSA_ILi16384EEEEEENS5_IJSB_lEEElEEEEEEEEaNS5_IJlSB_lEEENS4_8TiledMMAINS4_8MMA_AtomIJNS4_22SM100_MMA_S8_SS_SPARSEIaaiLi128ELi128ELNS4_4UMMA5MajorE0ELS10_0ELNSZ_8SaturateE0EEEEEENSH_INS5_IJSB_SB_SB_EEENS5_IJNSA_ILi0EEES15_S15_EEEEENS5_IJNS4_10UnderscoreES18_S18_EEEEENS4_23SM90_TMA_LOAD_MULTICASTENS4_14ComposedLayoutINS4_7SwizzleILi2ELi4ELi3EEENS4_25smem_sparse_ptr_flag_bitsILi2ELi8EEENSH_INS5_IJNS5_IJSB_NSA_ILi8EEEEEENS5_IJSC_NSA_ILi64EEEEEEEEENS5_IJNS5_IJS15_SF_EEESK_EEEEEEEvNS4_8identityENS4_13SM90_TMA_LOADENS1C_INS1D_ILi3ELi4ELi3EEENS4_18smem_ptr_flag_bitsILi8EEENSH_INS5_IJS1H_SF_EEENS5_IJSF_SB_EEEEEEEvS1Q_EENS_8epilogue10collective18CollectiveEpilogueINS20_23Sm100TmaWarpSpecializedILi4ELi2ELi32ELb1ELb0EEEJSG_NS5_IJNSH_ISF_SB_EENSH_INSA_ILi32EEESB_EEEEEiNS5_IJSB_llEEEiS29_NS20_6fusion15FusionCallbacksIS24_NS2A_17LinearCombinationIiiiiLNS_15FloatRoundStyleE2EEESG_S28_JEEENS4_5SM1004TMEM4LOAD26SM100_TMEM_LOAD_32dp32b32xES1R_NS1C_INS1D_ILi2ELi5ELi2EEENS1T_ILi32EEENSH_INS5_IJS26_NSA_ILi4EEEEEENS5_IJSB_S26_EEEEEEENS4_39AutoVectorizingCopyWithAssumedAlignmentILi128EEENS4_14SM90_TMA_STOREES2Q_S2S_S2S_EEEvvEEEEvNT_6ParamsE,"a",@progbits
	.sectionflags	@""
	.align	4
.nv.constant0._ZN7cutlass13device_kernelINS_4gemm6kernel13GemmUniversalIN4cute5tupleIJiiiiEEENS1_10collective13CollectiveMmaINS1_41MainloopSm100TmaUmmaWarpSpecializedSparseILi6ELi2ELi2ENS5_IJNS4_1CILi1EEENSA_ILi2EEESB_EEEEENS5_IJNSA_ILi128EEESF_SF_EEEaNS5_IJNS4_6LayoutINS5_IJiNS5_IJSC_iEEEiEEENS5_IJlNS5_IJSB_SC_EEElEEEEENSH_INS5_IJNS5_IJSF_iEEESN_iEEENS5_IJNS5_IJSF_NSA_ILi16384EEEEEENS5_IJSB_lEEElEEEEEEEEaNS5_IJlSB_lEEENS4_8TiledMMAINS4_8MMA_AtomIJNS4_22SM100_MMA_S8_SS_SPARSEIaaiLi128ELi128ELNS4_4UMMA5MajorE0ELS10_0ELNSZ_8SaturateE0EEEEEENSH_INS5_IJSB_SB_SB_EEENS5_IJNSA_ILi0EEES15_S15_EEEEENS5_IJNS4_10UnderscoreES18_S18_EEEEENS4_23SM90_TMA_LOAD_MULTICASTENS4_14ComposedLayoutINS4_7SwizzleILi2ELi4ELi3EEENS4_25smem_sparse_ptr_flag_bitsILi2ELi8EEENSH_INS5_IJNS5_IJSB_NSA_ILi8EEEEEENS5_IJSC_NSA_ILi64EEEEEEEEENS5_IJNS5_IJS15_SF_EEESK_EEEEEEEvNS4_8identityENS4_13SM90_TMA_LOADENS1C_INS1D_ILi3ELi4ELi3EEENS4_18smem_ptr_flag_bitsILi8EEENSH_INS5_IJS1H_SF_EEENS5_IJSF_SB_EEEEEEEvS1Q_EENS_8epilogue10collective18CollectiveEpilogueINS20_23Sm100TmaWarpSpecializedILi4ELi2ELi32ELb1ELb0EEEJSG_NS5_IJNSH_ISF_SB_EENSH_INSA_ILi32EEESB_EEEEEiNS5_IJSB_llEEEiS29_NS20_6fusion15FusionCallbacksIS24_NS2A_17LinearCombinationIiiiiLNS_15FloatRoundStyleE2EEESG_S28_JEEENS4_5SM1004TMEM4LOAD26SM100_TMEM_LOAD_32dp32b32xES1R_NS1C_INS1D_ILi2ELi5ELi2EEENS1T_ILi32EEENSH_INS5_IJS26_NSA_ILi4EEEEEENS5_IJSB_S26_EEEEEEENS4_39AutoVectorizingCopyWithAssumedAlignmentILi128EEENS4_14SM90_TMA_STOREES2Q_S2S_S2S_EEEvvEEEEvNT_6ParamsE:
	.zero		3456


//--------------------- SYMBOLS --------------------------

	.type		.nv.reservedSmem.offset0,@object
	.size		.nv.reservedSmem.offset0,0x4
	.type		.nv.reservedSmem.cap,@object
	.size		.nv.reservedSmem.cap,0x4
	.type		__assertfail,@function
